//
// Generated by NVIDIA NVVM Compiler
//
// Compiler Build ID: CL-36424714
// Cuda compilation tools, release 13.0, V13.0.88
// Based on NVVM 20.0.0
//

.version 9.0
.target sm_100
.address_size 64

	// .globl	_ZN6device6scalarILm32EEEvPfiiS1_
// _ZZN6device6scalarILm32EEEvPfiiS1_E3aux has been demoted
// _ZZN6device6scalarILm64EEEvPfiiS1_E3aux has been demoted
// _ZZN6device6scalarILm128EEEvPfiiS1_E3aux has been demoted
// _ZZN6device6scalarILm256EEEvPfiiS1_E3aux has been demoted
// _ZZN6device6scalarILm512EEEvPfiiS1_E3aux has been demoted
// _ZZN6device6scalarILm1024EEEvPfiiS1_E3aux has been demoted

.visible .entry _ZN6device6scalarILm32EEEvPfiiS1_(
	.param .u64 .ptr .align 1 _ZN6device6scalarILm32EEEvPfiiS1__param_0,
	.param .u32 _ZN6device6scalarILm32EEEvPfiiS1__param_1,
	.param .u32 _ZN6device6scalarILm32EEEvPfiiS1__param_2,
	.param .u64 .ptr .align 1 _ZN6device6scalarILm32EEEvPfiiS1__param_3
)
{
	.reg .pred 	%p<15>;
	.reg .b32 	%r<25>;
	.reg .b32 	%f<84>;
	.reg .b64 	%rd<76>;
	// demoted variable
	.shared .align 4 .b8 _ZZN6device6scalarILm32EEEvPfiiS1_E3aux[128];
	ld.param.u64 	%rd34, [_ZN6device6scalarILm32EEEvPfiiS1__param_0];
	ld.param.u32 	%r6, [_ZN6device6scalarILm32EEEvPfiiS1__param_1];
	ld.param.u32 	%r5, [_ZN6device6scalarILm32EEEvPfiiS1__param_2];
	ld.param.u64 	%rd33, [_ZN6device6scalarILm32EEEvPfiiS1__param_3];
	cvta.to.global.u64 	%rd1, %rd34;
	mov.u32 	%r1, %tid.x;
	cvt.u64.u32 	%rd35, %r1;
	mov.u32 	%r2, %ctaid.x;
	mul.lo.s32 	%r7, %r6, %r2;
	cvt.u64.u32 	%rd2, %r7;
	mov.u32 	%r3, %ctaid.y;
	mul.lo.s32 	%r8, %r6, %r3;
	cvt.u64.u32 	%rd3, %r8;
	cvt.s64.s32 	%rd4, %r6;
	mul.lo.s64 	%rd5, %rd4, %rd35;
	mov.u32 	%r9, %ntid.x;
	cvt.u64.u32 	%rd6, %r9;
	and.b64  	%rd36, %rd5, -4294967296;
	setp.ne.s64 	%p1, %rd36, 0;
	@%p1 bra 	$L__BB0_2;
	cvt.u32.u64 	%r10, %rd6;
	cvt.u32.u64 	%r11, %rd5;
	div.u32 	%r12, %r11, %r10;
	cvt.u64.u32 	%rd73, %r12;
	bra.uni 	$L__BB0_3;
$L__BB0_2:
	div.u64 	%rd73, %rd5, %rd6;
$L__BB0_3:
	add.s64 	%rd10, %rd5, %rd4;
	and.b64  	%rd37, %rd10, -4294967296;
	setp.ne.s64 	%p2, %rd37, 0;
	@%p2 bra 	$L__BB0_5;
	cvt.u32.u64 	%r13, %rd6;
	cvt.u32.u64 	%r14, %rd10;
	div.u32 	%r15, %r14, %r13;
	cvt.u64.u32 	%rd68, %r15;
	bra.uni 	$L__BB0_6;
$L__BB0_5:
	div.u64 	%rd68, %rd10, %rd6;
$L__BB0_6:
	setp.ge.u64 	%p3, %rd73, %rd68;
	mov.f32 	%f83, 0f00000000;
	@%p3 bra 	$L__BB0_18;
	sub.s64 	%rd14, %rd68, %rd73;
	and.b64  	%rd15, %rd14, 7;
	sub.s64 	%rd38, %rd73, %rd68;
	setp.gt.u64 	%p4, %rd38, -8;
	mov.f32 	%f83, 0f00000000;
	@%p4 bra 	$L__BB0_10;
	and.b64  	%rd71, %rd14, -8;
	add.s64 	%rd39, %rd73, %rd2;
	shl.b64 	%rd40, %rd39, 2;
	add.s64 	%rd41, %rd40, %rd1;
	add.s64 	%rd70, %rd41, 16;
	add.s64 	%rd42, %rd73, %rd3;
	shl.b64 	%rd43, %rd42, 2;
	add.s64 	%rd44, %rd43, %rd1;
	add.s64 	%rd69, %rd44, 16;
	mov.f32 	%f83, 0f00000000;
$L__BB0_9:
	.pragma "nounroll";
	ld.global.f32 	%f17, [%rd70+-16];
	ld.global.f32 	%f18, [%rd69+-16];
	fma.rn.f32 	%f19, %f17, %f18, %f83;
	ld.global.f32 	%f20, [%rd70+-12];
	ld.global.f32 	%f21, [%rd69+-12];
	fma.rn.f32 	%f22, %f20, %f21, %f19;
	ld.global.f32 	%f23, [%rd70+-8];
	ld.global.f32 	%f24, [%rd69+-8];
	fma.rn.f32 	%f25, %f23, %f24, %f22;
	ld.global.f32 	%f26, [%rd70+-4];
	ld.global.f32 	%f27, [%rd69+-4];
	fma.rn.f32 	%f28, %f26, %f27, %f25;
	ld.global.f32 	%f29, [%rd70];
	ld.global.f32 	%f30, [%rd69];
	fma.rn.f32 	%f31, %f29, %f30, %f28;
	ld.global.f32 	%f32, [%rd70+4];
	ld.global.f32 	%f33, [%rd69+4];
	fma.rn.f32 	%f34, %f32, %f33, %f31;
	ld.global.f32 	%f35, [%rd70+8];
	ld.global.f32 	%f36, [%rd69+8];
	fma.rn.f32 	%f37, %f35, %f36, %f34;
	ld.global.f32 	%f38, [%rd70+12];
	ld.global.f32 	%f39, [%rd69+12];
	fma.rn.f32 	%f83, %f38, %f39, %f37;
	add.s64 	%rd73, %rd73, 8;
	add.s64 	%rd71, %rd71, -8;
	add.s64 	%rd70, %rd70, 32;
	add.s64 	%rd69, %rd69, 32;
	setp.ne.s64 	%p5, %rd71, 0;
	@%p5 bra 	$L__BB0_9;
$L__BB0_10:
	setp.eq.s64 	%p6, %rd15, 0;
	@%p6 bra 	$L__BB0_18;
	and.b64  	%rd28, %rd14, 3;
	setp.lt.u64 	%p7, %rd15, 4;
	@%p7 bra 	$L__BB0_13;
	add.s64 	%rd45, %rd73, %rd2;
	shl.b64 	%rd46, %rd45, 2;
	add.s64 	%rd47, %rd1, %rd46;
	ld.global.f32 	%f41, [%rd47];
	add.s64 	%rd48, %rd73, %rd3;
	shl.b64 	%rd49, %rd48, 2;
	add.s64 	%rd50, %rd1, %rd49;
	ld.global.f32 	%f42, [%rd50];
	fma.rn.f32 	%f43, %f41, %f42, %f83;
	ld.global.f32 	%f44, [%rd47+4];
	ld.global.f32 	%f45, [%rd50+4];
	fma.rn.f32 	%f46, %f44, %f45, %f43;
	ld.global.f32 	%f47, [%rd47+8];
	ld.global.f32 	%f48, [%rd50+8];
	fma.rn.f32 	%f49, %f47, %f48, %f46;
	ld.global.f32 	%f50, [%rd47+12];
	ld.global.f32 	%f51, [%rd50+12];
	fma.rn.f32 	%f83, %f50, %f51, %f49;
	add.s64 	%rd73, %rd73, 4;
$L__BB0_13:
	setp.eq.s64 	%p8, %rd28, 0;
	@%p8 bra 	$L__BB0_18;
	setp.eq.s64 	%p9, %rd28, 1;
	@%p9 bra 	$L__BB0_16;
	add.s64 	%rd51, %rd73, %rd2;
	shl.b64 	%rd52, %rd51, 2;
	add.s64 	%rd53, %rd1, %rd52;
	ld.global.f32 	%f53, [%rd53];
	add.s64 	%rd54, %rd73, %rd3;
	shl.b64 	%rd55, %rd54, 2;
	add.s64 	%rd56, %rd1, %rd55;
	ld.global.f32 	%f54, [%rd56];
	fma.rn.f32 	%f55, %f53, %f54, %f83;
	ld.global.f32 	%f56, [%rd53+4];
	ld.global.f32 	%f57, [%rd56+4];
	fma.rn.f32 	%f83, %f56, %f57, %f55;
	add.s64 	%rd73, %rd73, 2;
$L__BB0_16:
	and.b64  	%rd57, %rd14, 1;
	setp.eq.b64 	%p10, %rd57, 1;
	not.pred 	%p11, %p10;
	@%p11 bra 	$L__BB0_18;
	add.s64 	%rd58, %rd73, %rd2;
	shl.b64 	%rd59, %rd58, 2;
	add.s64 	%rd60, %rd1, %rd59;
	ld.global.f32 	%f58, [%rd60];
	add.s64 	%rd61, %rd73, %rd3;
	shl.b64 	%rd62, %rd61, 2;
	add.s64 	%rd63, %rd1, %rd62;
	ld.global.f32 	%f59, [%rd63];
	fma.rn.f32 	%f83, %f58, %f59, %f83;
$L__BB0_18:
	cvt.u32.u64 	%r16, %rd6;
	shl.b32 	%r17, %r1, 2;
	mov.u32 	%r18, _ZZN6device6scalarILm32EEEvPfiiS1_E3aux;
	add.s32 	%r4, %r18, %r17;
	st.shared.f32 	[%r4], %f83;
	add.s32 	%r19, %r1, %r16;
	setp.gt.u32 	%p12, %r19, 31;
	@%p12 bra 	$L__BB0_20;
	shl.b32 	%r21, %r16, 2;
	add.s32 	%r22, %r4, %r21;
	mov.b32 	%r23, 0;
	st.shared.u32 	[%r22], %r23;
$L__BB0_20:
	bar.sync 	0;
	setp.gt.u32 	%p13, %r1, 31;
	@%p13 bra 	$L__BB0_23;
	ld.volatile.shared.f32 	%f60, [%r4+64];
	ld.volatile.shared.f32 	%f61, [%r4];
	add.f32 	%f62, %f60, %f61;
	st.volatile.shared.f32 	[%r4], %f62;
	ld.volatile.shared.f32 	%f63, [%r4+32];
	ld.volatile.shared.f32 	%f64, [%r4];
	add.f32 	%f65, %f63, %f64;
	st.volatile.shared.f32 	[%r4], %f65;
	ld.volatile.shared.f32 	%f66, [%r4+16];
	ld.volatile.shared.f32 	%f67, [%r4];
	add.f32 	%f68, %f66, %f67;
	st.volatile.shared.f32 	[%r4], %f68;
	ld.volatile.shared.f32 	%f69, [%r4+8];
	ld.volatile.shared.f32 	%f70, [%r4];
	add.f32 	%f71, %f69, %f70;
	st.volatile.shared.f32 	[%r4], %f71;
	ld.volatile.shared.f32 	%f72, [%r4+4];
	ld.volatile.shared.f32 	%f73, [%r4];
	add.f32 	%f74, %f72, %f73;
	st.volatile.shared.f32 	[%r4], %f74;
	setp.ne.s32 	%p14, %r1, 0;
	@%p14 bra 	$L__BB0_23;
	ld.shared.f32 	%f75, [_ZZN6device6scalarILm32EEEvPfiiS1_E3aux];
	mad.lo.s32 	%r24, %r5, %r2, %r3;
	cvta.to.global.u64 	%rd64, %rd33;
	mul.wide.u32 	%rd65, %r24, 4;
	add.s64 	%rd66, %rd64, %rd65;
	st.global.f32 	[%rd66], %f75;
$L__BB0_23:
	ret;

}
	// .globl	_ZN6device6scalarILm64EEEvPfiiS1_
.visible .entry _ZN6device6scalarILm64EEEvPfiiS1_(
	.param .u64 .ptr .align 1 _ZN6device6scalarILm64EEEvPfiiS1__param_0,
	.param .u32 _ZN6device6scalarILm64EEEvPfiiS1__param_1,
	.param .u32 _ZN6device6scalarILm64EEEvPfiiS1__param_2,
	.param .u64 .ptr .align 1 _ZN6device6scalarILm64EEEvPfiiS1__param_3
)
{
	.reg .pred 	%p<15>;
	.reg .b32 	%r<25>;
	.reg .b32 	%f<87>;
	.reg .b64 	%rd<76>;
	// demoted variable
	.shared .align 4 .b8 _ZZN6device6scalarILm64EEEvPfiiS1_E3aux[256];
	ld.param.u64 	%rd34, [_ZN6device6scalarILm64EEEvPfiiS1__param_0];
	ld.param.u32 	%r6, [_ZN6device6scalarILm64EEEvPfiiS1__param_1];
	ld.param.u32 	%r5, [_ZN6device6scalarILm64EEEvPfiiS1__param_2];
	ld.param.u64 	%rd33, [_ZN6device6scalarILm64EEEvPfiiS1__param_3];
	cvta.to.global.u64 	%rd1, %rd34;
	mov.u32 	%r1, %tid.x;
	cvt.u64.u32 	%rd35, %r1;
	mov.u32 	%r2, %ctaid.x;
	mul.lo.s32 	%r7, %r6, %r2;
	cvt.u64.u32 	%rd2, %r7;
	mov.u32 	%r3, %ctaid.y;
	mul.lo.s32 	%r8, %r6, %r3;
	cvt.u64.u32 	%rd3, %r8;
	cvt.s64.s32 	%rd4, %r6;
	mul.lo.s64 	%rd5, %rd4, %rd35;
	mov.u32 	%r9, %ntid.x;
	cvt.u64.u32 	%rd6, %r9;
	and.b64  	%rd36, %rd5, -4294967296;
	setp.ne.s64 	%p1, %rd36, 0;
	@%p1 bra 	$L__BB1_2;
	cvt.u32.u64 	%r10, %rd6;
	cvt.u32.u64 	%r11, %rd5;
	div.u32 	%r12, %r11, %r10;
	cvt.u64.u32 	%rd73, %r12;
	bra.uni 	$L__BB1_3;
$L__BB1_2:
	div.u64 	%rd73, %rd5, %rd6;
$L__BB1_3:
	add.s64 	%rd10, %rd5, %rd4;
	and.b64  	%rd37, %rd10, -4294967296;
	setp.ne.s64 	%p2, %rd37, 0;
	@%p2 bra 	$L__BB1_5;
	cvt.u32.u64 	%r13, %rd6;
	cvt.u32.u64 	%r14, %rd10;
	div.u32 	%r15, %r14, %r13;
	cvt.u64.u32 	%rd68, %r15;
	bra.uni 	$L__BB1_6;
$L__BB1_5:
	div.u64 	%rd68, %rd10, %rd6;
$L__BB1_6:
	setp.ge.u64 	%p3, %rd73, %rd68;
	mov.f32 	%f86, 0f00000000;
	@%p3 bra 	$L__BB1_18;
	sub.s64 	%rd14, %rd68, %rd73;
	and.b64  	%rd15, %rd14, 7;
	sub.s64 	%rd38, %rd73, %rd68;
	setp.gt.u64 	%p4, %rd38, -8;
	mov.f32 	%f86, 0f00000000;
	@%p4 bra 	$L__BB1_10;
	and.b64  	%rd71, %rd14, -8;
	add.s64 	%rd39, %rd73, %rd2;
	shl.b64 	%rd40, %rd39, 2;
	add.s64 	%rd41, %rd40, %rd1;
	add.s64 	%rd70, %rd41, 16;
	add.s64 	%rd42, %rd73, %rd3;
	shl.b64 	%rd43, %rd42, 2;
	add.s64 	%rd44, %rd43, %rd1;
	add.s64 	%rd69, %rd44, 16;
	mov.f32 	%f86, 0f00000000;
$L__BB1_9:
	.pragma "nounroll";
	ld.global.f32 	%f17, [%rd70+-16];
	ld.global.f32 	%f18, [%rd69+-16];
	fma.rn.f32 	%f19, %f17, %f18, %f86;
	ld.global.f32 	%f20, [%rd70+-12];
	ld.global.f32 	%f21, [%rd69+-12];
	fma.rn.f32 	%f22, %f20, %f21, %f19;
	ld.global.f32 	%f23, [%rd70+-8];
	ld.global.f32 	%f24, [%rd69+-8];
	fma.rn.f32 	%f25, %f23, %f24, %f22;
	ld.global.f32 	%f26, [%rd70+-4];
	ld.global.f32 	%f27, [%rd69+-4];
	fma.rn.f32 	%f28, %f26, %f27, %f25;
	ld.global.f32 	%f29, [%rd70];
	ld.global.f32 	%f30, [%rd69];
	fma.rn.f32 	%f31, %f29, %f30, %f28;
	ld.global.f32 	%f32, [%rd70+4];
	ld.global.f32 	%f33, [%rd69+4];
	fma.rn.f32 	%f34, %f32, %f33, %f31;
	ld.global.f32 	%f35, [%rd70+8];
	ld.global.f32 	%f36, [%rd69+8];
	fma.rn.f32 	%f37, %f35, %f36, %f34;
	ld.global.f32 	%f38, [%rd70+12];
	ld.global.f32 	%f39, [%rd69+12];
	fma.rn.f32 	%f86, %f38, %f39, %f37;
	add.s64 	%rd73, %rd73, 8;
	add.s64 	%rd71, %rd71, -8;
	add.s64 	%rd70, %rd70, 32;
	add.s64 	%rd69, %rd69, 32;
	setp.ne.s64 	%p5, %rd71, 0;
	@%p5 bra 	$L__BB1_9;
$L__BB1_10:
	setp.eq.s64 	%p6, %rd15, 0;
	@%p6 bra 	$L__BB1_18;
	and.b64  	%rd28, %rd14, 3;
	setp.lt.u64 	%p7, %rd15, 4;
	@%p7 bra 	$L__BB1_13;
	add.s64 	%rd45, %rd73, %rd2;
	shl.b64 	%rd46, %rd45, 2;
	add.s64 	%rd47, %rd1, %rd46;
	ld.global.f32 	%f41, [%rd47];
	add.s64 	%rd48, %rd73, %rd3;
	shl.b64 	%rd49, %rd48, 2;
	add.s64 	%rd50, %rd1, %rd49;
	ld.global.f32 	%f42, [%rd50];
	fma.rn.f32 	%f43, %f41, %f42, %f86;
	ld.global.f32 	%f44, [%rd47+4];
	ld.global.f32 	%f45, [%rd50+4];
	fma.rn.f32 	%f46, %f44, %f45, %f43;
	ld.global.f32 	%f47, [%rd47+8];
	ld.global.f32 	%f48, [%rd50+8];
	fma.rn.f32 	%f49, %f47, %f48, %f46;
	ld.global.f32 	%f50, [%rd47+12];
	ld.global.f32 	%f51, [%rd50+12];
	fma.rn.f32 	%f86, %f50, %f51, %f49;
	add.s64 	%rd73, %rd73, 4;
$L__BB1_13:
	setp.eq.s64 	%p8, %rd28, 0;
	@%p8 bra 	$L__BB1_18;
	setp.eq.s64 	%p9, %rd28, 1;
	@%p9 bra 	$L__BB1_16;
	add.s64 	%rd51, %rd73, %rd2;
	shl.b64 	%rd52, %rd51, 2;
	add.s64 	%rd53, %rd1, %rd52;
	ld.global.f32 	%f53, [%rd53];
	add.s64 	%rd54, %rd73, %rd3;
	shl.b64 	%rd55, %rd54, 2;
	add.s64 	%rd56, %rd1, %rd55;
	ld.global.f32 	%f54, [%rd56];
	fma.rn.f32 	%f55, %f53, %f54, %f86;
	ld.global.f32 	%f56, [%rd53+4];
	ld.global.f32 	%f57, [%rd56+4];
	fma.rn.f32 	%f86, %f56, %f57, %f55;
	add.s64 	%rd73, %rd73, 2;
$L__BB1_16:
	and.b64  	%rd57, %rd14, 1;
	setp.eq.b64 	%p10, %rd57, 1;
	not.pred 	%p11, %p10;
	@%p11 bra 	$L__BB1_18;
	add.s64 	%rd58, %rd73, %rd2;
	shl.b64 	%rd59, %rd58, 2;
	add.s64 	%rd60, %rd1, %rd59;
	ld.global.f32 	%f58, [%rd60];
	add.s64 	%rd61, %rd73, %rd3;
	shl.b64 	%rd62, %rd61, 2;
	add.s64 	%rd63, %rd1, %rd62;
	ld.global.f32 	%f59, [%rd63];
	fma.rn.f32 	%f86, %f58, %f59, %f86;
$L__BB1_18:
	cvt.u32.u64 	%r16, %rd6;
	shl.b32 	%r17, %r1, 2;
	mov.u32 	%r18, _ZZN6device6scalarILm64EEEvPfiiS1_E3aux;
	add.s32 	%r4, %r18, %r17;
	st.shared.f32 	[%r4], %f86;
	add.s32 	%r19, %r1, %r16;
	setp.gt.u32 	%p12, %r19, 63;
	@%p12 bra 	$L__BB1_20;
	shl.b32 	%r21, %r16, 2;
	add.s32 	%r22, %r4, %r21;
	mov.b32 	%r23, 0;
	st.shared.u32 	[%r22], %r23;
$L__BB1_20:
	bar.sync 	0;
	setp.gt.u32 	%p13, %r1, 31;
	@%p13 bra 	$L__BB1_23;
	ld.volatile.shared.f32 	%f60, [%r4+128];
	ld.volatile.shared.f32 	%f61, [%r4];
	add.f32 	%f62, %f60, %f61;
	st.volatile.shared.f32 	[%r4], %f62;
	ld.volatile.shared.f32 	%f63, [%r4+64];
	ld.volatile.shared.f32 	%f64, [%r4];
	add.f32 	%f65, %f63, %f64;
	st.volatile.shared.f32 	[%r4], %f65;
	ld.volatile.shared.f32 	%f66, [%r4+32];
	ld.volatile.shared.f32 	%f67, [%r4];
	add.f32 	%f68, %f66, %f67;
	st.volatile.shared.f32 	[%r4], %f68;
	ld.volatile.shared.f32 	%f69, [%r4+16];
	ld.volatile.shared.f32 	%f70, [%r4];
	add.f32 	%f71, %f69, %f70;
	st.volatile.shared.f32 	[%r4], %f71;
	ld.volatile.shared.f32 	%f72, [%r4+8];
	ld.volatile.shared.f32 	%f73, [%r4];
	add.f32 	%f74, %f72, %f73;
	st.volatile.shared.f32 	[%r4], %f74;
	ld.volatile.shared.f32 	%f75, [%r4+4];
	ld.volatile.shared.f32 	%f76, [%r4];
	add.f32 	%f77, %f75, %f76;
	st.volatile.shared.f32 	[%r4], %f77;
	setp.ne.s32 	%p14, %r1, 0;
	@%p14 bra 	$L__BB1_23;
	ld.shared.f32 	%f78, [_ZZN6device6scalarILm64EEEvPfiiS1_E3aux];
	mad.lo.s32 	%r24, %r5, %r2, %r3;
	cvta.to.global.u64 	%rd64, %rd33;
	mul.wide.u32 	%rd65, %r24, 4;
	add.s64 	%rd66, %rd64, %rd65;
	st.global.f32 	[%rd66], %f78;
$L__BB1_23:
	ret;

}
	// .globl	_ZN6device6scalarILm128EEEvPfiiS1_
.visible .entry _ZN6device6scalarILm128EEEvPfiiS1_(
	.param .u64 .ptr .align 1 _ZN6device6scalarILm128EEEvPfiiS1__param_0,
	.param .u32 _ZN6device6scalarILm128EEEvPfiiS1__param_1,
	.param .u32 _ZN6device6scalarILm128EEEvPfiiS1__param_2,
	.param .u64 .ptr .align 1 _ZN6device6scalarILm128EEEvPfiiS1__param_3
)
{
	.reg .pred 	%p<16>;
	.reg .b32 	%r<25>;
	.reg .b32 	%f<90>;
	.reg .b64 	%rd<76>;
	// demoted variable
	.shared .align 4 .b8 _ZZN6device6scalarILm128EEEvPfiiS1_E3aux[512];
	ld.param.u64 	%rd34, [_ZN6device6scalarILm128EEEvPfiiS1__param_0];
	ld.param.u32 	%r6, [_ZN6device6scalarILm128EEEvPfiiS1__param_1];
	ld.param.u32 	%r5, [_ZN6device6scalarILm128EEEvPfiiS1__param_2];
	ld.param.u64 	%rd33, [_ZN6device6scalarILm128EEEvPfiiS1__param_3];
	cvta.to.global.u64 	%rd1, %rd34;
	mov.u32 	%r1, %tid.x;
	cvt.u64.u32 	%rd35, %r1;
	mov.u32 	%r2, %ctaid.x;
	mul.lo.s32 	%r7, %r6, %r2;
	cvt.u64.u32 	%rd2, %r7;
	mov.u32 	%r3, %ctaid.y;
	mul.lo.s32 	%r8, %r6, %r3;
	cvt.u64.u32 	%rd3, %r8;
	cvt.s64.s32 	%rd4, %r6;
	mul.lo.s64 	%rd5, %rd4, %rd35;
	mov.u32 	%r9, %ntid.x;
	cvt.u64.u32 	%rd6, %r9;
	and.b64  	%rd36, %rd5, -4294967296;
	setp.ne.s64 	%p1, %rd36, 0;
	@%p1 bra 	$L__BB2_2;
	cvt.u32.u64 	%r10, %rd6;
	cvt.u32.u64 	%r11, %rd5;
	div.u32 	%r12, %r11, %r10;
	cvt.u64.u32 	%rd73, %r12;
	bra.uni 	$L__BB2_3;
$L__BB2_2:
	div.u64 	%rd73, %rd5, %rd6;
$L__BB2_3:
	add.s64 	%rd10, %rd5, %rd4;
	and.b64  	%rd37, %rd10, -4294967296;
	setp.ne.s64 	%p2, %rd37, 0;
	@%p2 bra 	$L__BB2_5;
	cvt.u32.u64 	%r13, %rd6;
	cvt.u32.u64 	%r14, %rd10;
	div.u32 	%r15, %r14, %r13;
	cvt.u64.u32 	%rd68, %r15;
	bra.uni 	$L__BB2_6;
$L__BB2_5:
	div.u64 	%rd68, %rd10, %rd6;
$L__BB2_6:
	setp.ge.u64 	%p3, %rd73, %rd68;
	mov.f32 	%f89, 0f00000000;
	@%p3 bra 	$L__BB2_18;
	sub.s64 	%rd14, %rd68, %rd73;
	and.b64  	%rd15, %rd14, 7;
	sub.s64 	%rd38, %rd73, %rd68;
	setp.gt.u64 	%p4, %rd38, -8;
	mov.f32 	%f89, 0f00000000;
	@%p4 bra 	$L__BB2_10;
	and.b64  	%rd71, %rd14, -8;
	add.s64 	%rd39, %rd73, %rd2;
	shl.b64 	%rd40, %rd39, 2;
	add.s64 	%rd41, %rd40, %rd1;
	add.s64 	%rd70, %rd41, 16;
	add.s64 	%rd42, %rd73, %rd3;
	shl.b64 	%rd43, %rd42, 2;
	add.s64 	%rd44, %rd43, %rd1;
	add.s64 	%rd69, %rd44, 16;
	mov.f32 	%f89, 0f00000000;
$L__BB2_9:
	.pragma "nounroll";
	ld.global.f32 	%f17, [%rd70+-16];
	ld.global.f32 	%f18, [%rd69+-16];
	fma.rn.f32 	%f19, %f17, %f18, %f89;
	ld.global.f32 	%f20, [%rd70+-12];
	ld.global.f32 	%f21, [%rd69+-12];
	fma.rn.f32 	%f22, %f20, %f21, %f19;
	ld.global.f32 	%f23, [%rd70+-8];
	ld.global.f32 	%f24, [%rd69+-8];
	fma.rn.f32 	%f25, %f23, %f24, %f22;
	ld.global.f32 	%f26, [%rd70+-4];
	ld.global.f32 	%f27, [%rd69+-4];
	fma.rn.f32 	%f28, %f26, %f27, %f25;
	ld.global.f32 	%f29, [%rd70];
	ld.global.f32 	%f30, [%rd69];
	fma.rn.f32 	%f31, %f29, %f30, %f28;
	ld.global.f32 	%f32, [%rd70+4];
	ld.global.f32 	%f33, [%rd69+4];
	fma.rn.f32 	%f34, %f32, %f33, %f31;
	ld.global.f32 	%f35, [%rd70+8];
	ld.global.f32 	%f36, [%rd69+8];
	fma.rn.f32 	%f37, %f35, %f36, %f34;
	ld.global.f32 	%f38, [%rd70+12];
	ld.global.f32 	%f39, [%rd69+12];
	fma.rn.f32 	%f89, %f38, %f39, %f37;
	add.s64 	%rd73, %rd73, 8;
	add.s64 	%rd71, %rd71, -8;
	add.s64 	%rd70, %rd70, 32;
	add.s64 	%rd69, %rd69, 32;
	setp.ne.s64 	%p5, %rd71, 0;
	@%p5 bra 	$L__BB2_9;
$L__BB2_10:
	setp.eq.s64 	%p6, %rd15, 0;
	@%p6 bra 	$L__BB2_18;
	and.b64  	%rd28, %rd14, 3;
	setp.lt.u64 	%p7, %rd15, 4;
	@%p7 bra 	$L__BB2_13;
	add.s64 	%rd45, %rd73, %rd2;
	shl.b64 	%rd46, %rd45, 2;
	add.s64 	%rd47, %rd1, %rd46;
	ld.global.f32 	%f41, [%rd47];
	add.s64 	%rd48, %rd73, %rd3;
	shl.b64 	%rd49, %rd48, 2;
	add.s64 	%rd50, %rd1, %rd49;
	ld.global.f32 	%f42, [%rd50];
	fma.rn.f32 	%f43, %f41, %f42, %f89;
	ld.global.f32 	%f44, [%rd47+4];
	ld.global.f32 	%f45, [%rd50+4];
	fma.rn.f32 	%f46, %f44, %f45, %f43;
	ld.global.f32 	%f47, [%rd47+8];
	ld.global.f32 	%f48, [%rd50+8];
	fma.rn.f32 	%f49, %f47, %f48, %f46;
	ld.global.f32 	%f50, [%rd47+12];
	ld.global.f32 	%f51, [%rd50+12];
	fma.rn.f32 	%f89, %f50, %f51, %f49;
	add.s64 	%rd73, %rd73, 4;
$L__BB2_13:
	setp.eq.s64 	%p8, %rd28, 0;
	@%p8 bra 	$L__BB2_18;
	setp.eq.s64 	%p9, %rd28, 1;
	@%p9 bra 	$L__BB2_16;
	add.s64 	%rd51, %rd73, %rd2;
	shl.b64 	%rd52, %rd51, 2;
	add.s64 	%rd53, %rd1, %rd52;
	ld.global.f32 	%f53, [%rd53];
	add.s64 	%rd54, %rd73, %rd3;
	shl.b64 	%rd55, %rd54, 2;
	add.s64 	%rd56, %rd1, %rd55;
	ld.global.f32 	%f54, [%rd56];
	fma.rn.f32 	%f55, %f53, %f54, %f89;
	ld.global.f32 	%f56, [%rd53+4];
	ld.global.f32 	%f57, [%rd56+4];
	fma.rn.f32 	%f89, %f56, %f57, %f55;
	add.s64 	%rd73, %rd73, 2;
$L__BB2_16:
	and.b64  	%rd57, %rd14, 1;
	setp.eq.b64 	%p10, %rd57, 1;
	not.pred 	%p11, %p10;
	@%p11 bra 	$L__BB2_18;
	add.s64 	%rd58, %rd73, %rd2;
	shl.b64 	%rd59, %rd58, 2;
	add.s64 	%rd60, %rd1, %rd59;
	ld.global.f32 	%f58, [%rd60];
	add.s64 	%rd61, %rd73, %rd3;
	shl.b64 	%rd62, %rd61, 2;
	add.s64 	%rd63, %rd1, %rd62;
	ld.global.f32 	%f59, [%rd63];
	fma.rn.f32 	%f89, %f58, %f59, %f89;
$L__BB2_18:
	cvt.u32.u64 	%r16, %rd6;
	shl.b32 	%r17, %r1, 2;
	mov.u32 	%r18, _ZZN6device6scalarILm128EEEvPfiiS1_E3aux;
	add.s32 	%r4, %r18, %r17;
	st.shared.f32 	[%r4], %f89;
	add.s32 	%r19, %r1, %r16;
	setp.gt.u32 	%p12, %r19, 127;
	@%p12 bra 	$L__BB2_20;
	shl.b32 	%r21, %r16, 2;
	add.s32 	%r22, %r4, %r21;
	mov.b32 	%r23, 0;
	st.shared.u32 	[%r22], %r23;
$L__BB2_20:
	bar.sync 	0;
	setp.gt.u32 	%p13, %r1, 63;
	@%p13 bra 	$L__BB2_22;
	ld.shared.f32 	%f60, [%r4+256];
	ld.shared.f32 	%f61, [%r4];
	add.f32 	%f62, %f60, %f61;
	st.shared.f32 	[%r4], %f62;
$L__BB2_22:
	bar.sync 	0;
	setp.gt.u32 	%p14, %r1, 31;
	@%p14 bra 	$L__BB2_25;
	ld.volatile.shared.f32 	%f63, [%r4+128];
	ld.volatile.shared.f32 	%f64, [%r4];
	add.f32 	%f65, %f63, %f64;
	st.volatile.shared.f32 	[%r4], %f65;
	ld.volatile.shared.f32 	%f66, [%r4+64];
	ld.volatile.shared.f32 	%f67, [%r4];
	add.f32 	%f68, %f66, %f67;
	st.volatile.shared.f32 	[%r4], %f68;
	ld.volatile.shared.f32 	%f69, [%r4+32];
	ld.volatile.shared.f32 	%f70, [%r4];
	add.f32 	%f71, %f69, %f70;
	st.volatile.shared.f32 	[%r4], %f71;
	ld.volatile.shared.f32 	%f72, [%r4+16];
	ld.volatile.shared.f32 	%f73, [%r4];
	add.f32 	%f74, %f72, %f73;
	st.volatile.shared.f32 	[%r4], %f74;
	ld.volatile.shared.f32 	%f75, [%r4+8];
	ld.volatile.shared.f32 	%f76, [%r4];
	add.f32 	%f77, %f75, %f76;
	st.volatile.shared.f32 	[%r4], %f77;
	ld.volatile.shared.f32 	%f78, [%r4+4];
	ld.volatile.shared.f32 	%f79, [%r4];
	add.f32 	%f80, %f78, %f79;
	st.volatile.shared.f32 	[%r4], %f80;
	setp.ne.s32 	%p15, %r1, 0;
	@%p15 bra 	$L__BB2_25;
	ld.shared.f32 	%f81, [_ZZN6device6scalarILm128EEEvPfiiS1_E3aux];
	mad.lo.s32 	%r24, %r5, %r2, %r3;
	cvta.to.global.u64 	%rd64, %rd33;
	mul.wide.u32 	%rd65, %r24, 4;
	add.s64 	%rd66, %rd64, %rd65;
	st.global.f32 	[%rd66], %f81;
$L__BB2_25:
	ret;

}
	// .globl	_ZN6device6scalarILm256EEEvPfiiS1_
.visible .entry _ZN6device6scalarILm256EEEvPfiiS1_(
	.param .u64 .ptr .align 1 _ZN6device6scalarILm256EEEvPfiiS1__param_0,
	.param .u32 _ZN6device6scalarILm256EEEvPfiiS1__param_1,
	.param .u32 _ZN6device6scalarILm256EEEvPfiiS1__param_2,
	.param .u64 .ptr .align 1 _ZN6device6scalarILm256EEEvPfiiS1__param_3
)
{
	.reg .pred 	%p<17>;
	.reg .b32 	%r<25>;
	.reg .b32 	%f<93>;
	.reg .b64 	%rd<76>;
	// demoted variable
	.shared .align 4 .b8 _ZZN6device6scalarILm256EEEvPfiiS1_E3aux[1024];
	ld.param.u64 	%rd34, [_ZN6device6scalarILm256EEEvPfiiS1__param_0];
	ld.param.u32 	%r6, [_ZN6device6scalarILm256EEEvPfiiS1__param_1];
	ld.param.u32 	%r5, [_ZN6device6scalarILm256EEEvPfiiS1__param_2];
	ld.param.u64 	%rd33, [_ZN6device6scalarILm256EEEvPfiiS1__param_3];
	cvta.to.global.u64 	%rd1, %rd34;
	mov.u32 	%r1, %tid.x;
	cvt.u64.u32 	%rd35, %r1;
	mov.u32 	%r2, %ctaid.x;
	mul.lo.s32 	%r7, %r6, %r2;
	cvt.u64.u32 	%rd2, %r7;
	mov.u32 	%r3, %ctaid.y;
	mul.lo.s32 	%r8, %r6, %r3;
	cvt.u64.u32 	%rd3, %r8;
	cvt.s64.s32 	%rd4, %r6;
	mul.lo.s64 	%rd5, %rd4, %rd35;
	mov.u32 	%r9, %ntid.x;
	cvt.u64.u32 	%rd6, %r9;
	and.b64  	%rd36, %rd5, -4294967296;
	setp.ne.s64 	%p1, %rd36, 0;
	@%p1 bra 	$L__BB3_2;
	cvt.u32.u64 	%r10, %rd6;
	cvt.u32.u64 	%r11, %rd5;
	div.u32 	%r12, %r11, %r10;
	cvt.u64.u32 	%rd73, %r12;
	bra.uni 	$L__BB3_3;
$L__BB3_2:
	div.u64 	%rd73, %rd5, %rd6;
$L__BB3_3:
	add.s64 	%rd10, %rd5, %rd4;
	and.b64  	%rd37, %rd10, -4294967296;
	setp.ne.s64 	%p2, %rd37, 0;
	@%p2 bra 	$L__BB3_5;
	cvt.u32.u64 	%r13, %rd6;
	cvt.u32.u64 	%r14, %rd10;
	div.u32 	%r15, %r14, %r13;
	cvt.u64.u32 	%rd68, %r15;
	bra.uni 	$L__BB3_6;
$L__BB3_5:
	div.u64 	%rd68, %rd10, %rd6;
$L__BB3_6:
	setp.ge.u64 	%p3, %rd73, %rd68;
	mov.f32 	%f92, 0f00000000;
	@%p3 bra 	$L__BB3_18;
	sub.s64 	%rd14, %rd68, %rd73;
	and.b64  	%rd15, %rd14, 7;
	sub.s64 	%rd38, %rd73, %rd68;
	setp.gt.u64 	%p4, %rd38, -8;
	mov.f32 	%f92, 0f00000000;
	@%p4 bra 	$L__BB3_10;
	and.b64  	%rd71, %rd14, -8;
	add.s64 	%rd39, %rd73, %rd2;
	shl.b64 	%rd40, %rd39, 2;
	add.s64 	%rd41, %rd40, %rd1;
	add.s64 	%rd70, %rd41, 16;
	add.s64 	%rd42, %rd73, %rd3;
	shl.b64 	%rd43, %rd42, 2;
	add.s64 	%rd44, %rd43, %rd1;
	add.s64 	%rd69, %rd44, 16;
	mov.f32 	%f92, 0f00000000;
$L__BB3_9:
	.pragma "nounroll";
	ld.global.f32 	%f17, [%rd70+-16];
	ld.global.f32 	%f18, [%rd69+-16];
	fma.rn.f32 	%f19, %f17, %f18, %f92;
	ld.global.f32 	%f20, [%rd70+-12];
	ld.global.f32 	%f21, [%rd69+-12];
	fma.rn.f32 	%f22, %f20, %f21, %f19;
	ld.global.f32 	%f23, [%rd70+-8];
	ld.global.f32 	%f24, [%rd69+-8];
	fma.rn.f32 	%f25, %f23, %f24, %f22;
	ld.global.f32 	%f26, [%rd70+-4];
	ld.global.f32 	%f27, [%rd69+-4];
	fma.rn.f32 	%f28, %f26, %f27, %f25;
	ld.global.f32 	%f29, [%rd70];
	ld.global.f32 	%f30, [%rd69];
	fma.rn.f32 	%f31, %f29, %f30, %f28;
	ld.global.f32 	%f32, [%rd70+4];
	ld.global.f32 	%f33, [%rd69+4];
	fma.rn.f32 	%f34, %f32, %f33, %f31;
	ld.global.f32 	%f35, [%rd70+8];
	ld.global.f32 	%f36, [%rd69+8];
	fma.rn.f32 	%f37, %f35, %f36, %f34;
	ld.global.f32 	%f38, [%rd70+12];
	ld.global.f32 	%f39, [%rd69+12];
	fma.rn.f32 	%f92, %f38, %f39, %f37;
	add.s64 	%rd73, %rd73, 8;
	add.s64 	%rd71, %rd71, -8;
	add.s64 	%rd70, %rd70, 32;
	add.s64 	%rd69, %rd69, 32;
	setp.ne.s64 	%p5, %rd71, 0;
	@%p5 bra 	$L__BB3_9;
$L__BB3_10:
	setp.eq.s64 	%p6, %rd15, 0;
	@%p6 bra 	$L__BB3_18;
	and.b64  	%rd28, %rd14, 3;
	setp.lt.u64 	%p7, %rd15, 4;
	@%p7 bra 	$L__BB3_13;
	add.s64 	%rd45, %rd73, %rd2;
	shl.b64 	%rd46, %rd45, 2;
	add.s64 	%rd47, %rd1, %rd46;
	ld.global.f32 	%f41, [%rd47];
	add.s64 	%rd48, %rd73, %rd3;
	shl.b64 	%rd49, %rd48, 2;
	add.s64 	%rd50, %rd1, %rd49;
	ld.global.f32 	%f42, [%rd50];
	fma.rn.f32 	%f43, %f41, %f42, %f92;
	ld.global.f32 	%f44, [%rd47+4];
	ld.global.f32 	%f45, [%rd50+4];
	fma.rn.f32 	%f46, %f44, %f45, %f43;
	ld.global.f32 	%f47, [%rd47+8];
	ld.global.f32 	%f48, [%rd50+8];
	fma.rn.f32 	%f49, %f47, %f48, %f46;
	ld.global.f32 	%f50, [%rd47+12];
	ld.global.f32 	%f51, [%rd50+12];
	fma.rn.f32 	%f92, %f50, %f51, %f49;
	add.s64 	%rd73, %rd73, 4;
$L__BB3_13:
	setp.eq.s64 	%p8, %rd28, 0;
	@%p8 bra 	$L__BB3_18;
	setp.eq.s64 	%p9, %rd28, 1;
	@%p9 bra 	$L__BB3_16;
	add.s64 	%rd51, %rd73, %rd2;
	shl.b64 	%rd52, %rd51, 2;
	add.s64 	%rd53, %rd1, %rd52;
	ld.global.f32 	%f53, [%rd53];
	add.s64 	%rd54, %rd73, %rd3;
	shl.b64 	%rd55, %rd54, 2;
	add.s64 	%rd56, %rd1, %rd55;
	ld.global.f32 	%f54, [%rd56];
	fma.rn.f32 	%f55, %f53, %f54, %f92;
	ld.global.f32 	%f56, [%rd53+4];
	ld.global.f32 	%f57, [%rd56+4];
	fma.rn.f32 	%f92, %f56, %f57, %f55;
	add.s64 	%rd73, %rd73, 2;
$L__BB3_16:
	and.b64  	%rd57, %rd14, 1;
	setp.eq.b64 	%p10, %rd57, 1;
	not.pred 	%p11, %p10;
	@%p11 bra 	$L__BB3_18;
	add.s64 	%rd58, %rd73, %rd2;
	shl.b64 	%rd59, %rd58, 2;
	add.s64 	%rd60, %rd1, %rd59;
	ld.global.f32 	%f58, [%rd60];
	add.s64 	%rd61, %rd73, %rd3;
	shl.b64 	%rd62, %rd61, 2;
	add.s64 	%rd63, %rd1, %rd62;
	ld.global.f32 	%f59, [%rd63];
	fma.rn.f32 	%f92, %f58, %f59, %f92;
$L__BB3_18:
	cvt.u32.u64 	%r16, %rd6;
	shl.b32 	%r17, %r1, 2;
	mov.u32 	%r18, _ZZN6device6scalarILm256EEEvPfiiS1_E3aux;
	add.s32 	%r4, %r18, %r17;
	st.shared.f32 	[%r4], %f92;
	add.s32 	%r19, %r1, %r16;
	setp.gt.u32 	%p12, %r19, 255;
	@%p12 bra 	$L__BB3_20;
	shl.b32 	%r21, %r16, 2;
	add.s32 	%r22, %r4, %r21;
	mov.b32 	%r23, 0;
	st.shared.u32 	[%r22], %r23;
$L__BB3_20:
	bar.sync 	0;
	setp.gt.u32 	%p13, %r1, 127;
	@%p13 bra 	$L__BB3_22;
	ld.shared.f32 	%f60, [%r4+512];
	ld.shared.f32 	%f61, [%r4];
	add.f32 	%f62, %f60, %f61;
	st.shared.f32 	[%r4], %f62;
$L__BB3_22:
	bar.sync 	0;
	setp.gt.u32 	%p14, %r1, 63;
	@%p14 bra 	$L__BB3_24;
	ld.shared.f32 	%f63, [%r4+256];
	ld.shared.f32 	%f64, [%r4];
	add.f32 	%f65, %f63, %f64;
	st.shared.f32 	[%r4], %f65;
$L__BB3_24:
	bar.sync 	0;
	setp.gt.u32 	%p15, %r1, 31;
	@%p15 bra 	$L__BB3_27;
	ld.volatile.shared.f32 	%f66, [%r4+128];
	ld.volatile.shared.f32 	%f67, [%r4];
	add.f32 	%f68, %f66, %f67;
	st.volatile.shared.f32 	[%r4], %f68;
	ld.volatile.shared.f32 	%f69, [%r4+64];
	ld.volatile.shared.f32 	%f70, [%r4];
	add.f32 	%f71, %f69, %f70;
	st.volatile.shared.f32 	[%r4], %f71;
	ld.volatile.shared.f32 	%f72, [%r4+32];
	ld.volatile.shared.f32 	%f73, [%r4];
	add.f32 	%f74, %f72, %f73;
	st.volatile.shared.f32 	[%r4], %f74;
	ld.volatile.shared.f32 	%f75, [%r4+16];
	ld.volatile.shared.f32 	%f76, [%r4];
	add.f32 	%f77, %f75, %f76;
	st.volatile.shared.f32 	[%r4], %f77;
	ld.volatile.shared.f32 	%f78, [%r4+8];
	ld.volatile.shared.f32 	%f79, [%r4];
	add.f32 	%f80, %f78, %f79;
	st.volatile.shared.f32 	[%r4], %f80;
	ld.volatile.shared.f32 	%f81, [%r4+4];
	ld.volatile.shared.f32 	%f82, [%r4];
	add.f32 	%f83, %f81, %f82;
	st.volatile.shared.f32 	[%r4], %f83;
	setp.ne.s32 	%p16, %r1, 0;
	@%p16 bra 	$L__BB3_27;
	ld.shared.f32 	%f84, [_ZZN6device6scalarILm256EEEvPfiiS1_E3aux];
	mad.lo.s32 	%r24, %r5, %r2, %r3;
	cvta.to.global.u64 	%rd64, %rd33;
	mul.wide.u32 	%rd65, %r24, 4;
	add.s64 	%rd66, %rd64, %rd65;
	st.global.f32 	[%rd66], %f84;
$L__BB3_27:
	ret;

}
	// .globl	_ZN6device6scalarILm512EEEvPfiiS1_
.visible .entry _ZN6device6scalarILm512EEEvPfiiS1_(
	.param .u64 .ptr .align 1 _ZN6device6scalarILm512EEEvPfiiS1__param_0,
	.param .u32 _ZN6device6scalarILm512EEEvPfiiS1__param_1,
	.param .u32 _ZN6device6scalarILm512EEEvPfiiS1__param_2,
	.param .u64 .ptr .align 1 _ZN6device6scalarILm512EEEvPfiiS1__param_3
)
{
	.reg .pred 	%p<18>;
	.reg .b32 	%r<25>;
	.reg .b32 	%f<96>;
	.reg .b64 	%rd<76>;
	// demoted variable
	.shared .align 4 .b8 _ZZN6device6scalarILm512EEEvPfiiS1_E3aux[2048];
	ld.param.u64 	%rd34, [_ZN6device6scalarILm512EEEvPfiiS1__param_0];
	ld.param.u32 	%r6, [_ZN6device6scalarILm512EEEvPfiiS1__param_1];
	ld.param.u32 	%r5, [_ZN6device6scalarILm512EEEvPfiiS1__param_2];
	ld.param.u64 	%rd33, [_ZN6device6scalarILm512EEEvPfiiS1__param_3];
	cvta.to.global.u64 	%rd1, %rd34;
	mov.u32 	%r1, %tid.x;
	cvt.u64.u32 	%rd35, %r1;
	mov.u32 	%r2, %ctaid.x;
	mul.lo.s32 	%r7, %r6, %r2;
	cvt.u64.u32 	%rd2, %r7;
	mov.u32 	%r3, %ctaid.y;
	mul.lo.s32 	%r8, %r6, %r3;
	cvt.u64.u32 	%rd3, %r8;
	cvt.s64.s32 	%rd4, %r6;
	mul.lo.s64 	%rd5, %rd4, %rd35;
	mov.u32 	%r9, %ntid.x;
	cvt.u64.u32 	%rd6, %r9;
	and.b64  	%rd36, %rd5, -4294967296;
	setp.ne.s64 	%p1, %rd36, 0;
	@%p1 bra 	$L__BB4_2;
	cvt.u32.u64 	%r10, %rd6;
	cvt.u32.u64 	%r11, %rd5;
	div.u32 	%r12, %r11, %r10;
	cvt.u64.u32 	%rd73, %r12;
	bra.uni 	$L__BB4_3;
$L__BB4_2:
	div.u64 	%rd73, %rd5, %rd6;
$L__BB4_3:
	add.s64 	%rd10, %rd5, %rd4;
	and.b64  	%rd37, %rd10, -4294967296;
	setp.ne.s64 	%p2, %rd37, 0;
	@%p2 bra 	$L__BB4_5;
	cvt.u32.u64 	%r13, %rd6;
	cvt.u32.u64 	%r14, %rd10;
	div.u32 	%r15, %r14, %r13;
	cvt.u64.u32 	%rd68, %r15;
	bra.uni 	$L__BB4_6;
$L__BB4_5:
	div.u64 	%rd68, %rd10, %rd6;
$L__BB4_6:
	setp.ge.u64 	%p3, %rd73, %rd68;
	mov.f32 	%f95, 0f00000000;
	@%p3 bra 	$L__BB4_18;
	sub.s64 	%rd14, %rd68, %rd73;
	and.b64  	%rd15, %rd14, 7;
	sub.s64 	%rd38, %rd73, %rd68;
	setp.gt.u64 	%p4, %rd38, -8;
	mov.f32 	%f95, 0f00000000;
	@%p4 bra 	$L__BB4_10;
	and.b64  	%rd71, %rd14, -8;
	add.s64 	%rd39, %rd73, %rd2;
	shl.b64 	%rd40, %rd39, 2;
	add.s64 	%rd41, %rd40, %rd1;
	add.s64 	%rd70, %rd41, 16;
	add.s64 	%rd42, %rd73, %rd3;
	shl.b64 	%rd43, %rd42, 2;
	add.s64 	%rd44, %rd43, %rd1;
	add.s64 	%rd69, %rd44, 16;
	mov.f32 	%f95, 0f00000000;
$L__BB4_9:
	.pragma "nounroll";
	ld.global.f32 	%f17, [%rd70+-16];
	ld.global.f32 	%f18, [%rd69+-16];
	fma.rn.f32 	%f19, %f17, %f18, %f95;
	ld.global.f32 	%f20, [%rd70+-12];
	ld.global.f32 	%f21, [%rd69+-12];
	fma.rn.f32 	%f22, %f20, %f21, %f19;
	ld.global.f32 	%f23, [%rd70+-8];
	ld.global.f32 	%f24, [%rd69+-8];
	fma.rn.f32 	%f25, %f23, %f24, %f22;
	ld.global.f32 	%f26, [%rd70+-4];
	ld.global.f32 	%f27, [%rd69+-4];
	fma.rn.f32 	%f28, %f26, %f27, %f25;
	ld.global.f32 	%f29, [%rd70];
	ld.global.f32 	%f30, [%rd69];
	fma.rn.f32 	%f31, %f29, %f30, %f28;
	ld.global.f32 	%f32, [%rd70+4];
	ld.global.f32 	%f33, [%rd69+4];
	fma.rn.f32 	%f34, %f32, %f33, %f31;
	ld.global.f32 	%f35, [%rd70+8];
	ld.global.f32 	%f36, [%rd69+8];
	fma.rn.f32 	%f37, %f35, %f36, %f34;
	ld.global.f32 	%f38, [%rd70+12];
	ld.global.f32 	%f39, [%rd69+12];
	fma.rn.f32 	%f95, %f38, %f39, %f37;
	add.s64 	%rd73, %rd73, 8;
	add.s64 	%rd71, %rd71, -8;
	add.s64 	%rd70, %rd70, 32;
	add.s64 	%rd69, %rd69, 32;
	setp.ne.s64 	%p5, %rd71, 0;
	@%p5 bra 	$L__BB4_9;
$L__BB4_10:
	setp.eq.s64 	%p6, %rd15, 0;
	@%p6 bra 	$L__BB4_18;
	and.b64  	%rd28, %rd14, 3;
	setp.lt.u64 	%p7, %rd15, 4;
	@%p7 bra 	$L__BB4_13;
	add.s64 	%rd45, %rd73, %rd2;
	shl.b64 	%rd46, %rd45, 2;
	add.s64 	%rd47, %rd1, %rd46;
	ld.global.f32 	%f41, [%rd47];
	add.s64 	%rd48, %rd73, %rd3;
	shl.b64 	%rd49, %rd48, 2;
	add.s64 	%rd50, %rd1, %rd49;
	ld.global.f32 	%f42, [%rd50];
	fma.rn.f32 	%f43, %f41, %f42, %f95;
	ld.global.f32 	%f44, [%rd47+4];
	ld.global.f32 	%f45, [%rd50+4];
	fma.rn.f32 	%f46, %f44, %f45, %f43;
	ld.global.f32 	%f47, [%rd47+8];
	ld.global.f32 	%f48, [%rd50+8];
	fma.rn.f32 	%f49, %f47, %f48, %f46;
	ld.global.f32 	%f50, [%rd47+12];
	ld.global.f32 	%f51, [%rd50+12];
	fma.rn.f32 	%f95, %f50, %f51, %f49;
	add.s64 	%rd73, %rd73, 4;
$L__BB4_13:
	setp.eq.s64 	%p8, %rd28, 0;
	@%p8 bra 	$L__BB4_18;
	setp.eq.s64 	%p9, %rd28, 1;
	@%p9 bra 	$L__BB4_16;
	add.s64 	%rd51, %rd73, %rd2;
	shl.b64 	%rd52, %rd51, 2;
	add.s64 	%rd53, %rd1, %rd52;
	ld.global.f32 	%f53, [%rd53];
	add.s64 	%rd54, %rd73, %rd3;
	shl.b64 	%rd55, %rd54, 2;
	add.s64 	%rd56, %rd1, %rd55;
	ld.global.f32 	%f54, [%rd56];
	fma.rn.f32 	%f55, %f53, %f54, %f95;
	ld.global.f32 	%f56, [%rd53+4];
	ld.global.f32 	%f57, [%rd56+4];
	fma.rn.f32 	%f95, %f56, %f57, %f55;
	add.s64 	%rd73, %rd73, 2;
$L__BB4_16:
	and.b64  	%rd57, %rd14, 1;
	setp.eq.b64 	%p10, %rd57, 1;
	not.pred 	%p11, %p10;
	@%p11 bra 	$L__BB4_18;
	add.s64 	%rd58, %rd73, %rd2;
	shl.b64 	%rd59, %rd58, 2;
	add.s64 	%rd60, %rd1, %rd59;
	ld.global.f32 	%f58, [%rd60];
	add.s64 	%rd61, %rd73, %rd3;
	shl.b64 	%rd62, %rd61, 2;
	add.s64 	%rd63, %rd1, %rd62;
	ld.global.f32 	%f59, [%rd63];
	fma.rn.f32 	%f95, %f58, %f59, %f95;
$L__BB4_18:
	cvt.u32.u64 	%r16, %rd6;
	shl.b32 	%r17, %r1, 2;
	mov.u32 	%r18, _ZZN6device6scalarILm512EEEvPfiiS1_E3aux;
	add.s32 	%r4, %r18, %r17;
	st.shared.f32 	[%r4], %f95;
	add.s32 	%r19, %r1, %r16;
	setp.gt.u32 	%p12, %r19, 511;
	@%p12 bra 	$L__BB4_20;
	shl.b32 	%r21, %r16, 2;
	add.s32 	%r22, %r4, %r21;
	mov.b32 	%r23, 0;
	st.shared.u32 	[%r22], %r23;
$L__BB4_20:
	bar.sync 	0;
	setp.gt.u32 	%p13, %r1, 255;
	@%p13 bra 	$L__BB4_22;
	ld.shared.f32 	%f60, [%r4+1024];
	ld.shared.f32 	%f61, [%r4];
	add.f32 	%f62, %f60, %f61;
	st.shared.f32 	[%r4], %f62;
$L__BB4_22:
	bar.sync 	0;
	setp.gt.u32 	%p14, %r1, 127;
	@%p14 bra 	$L__BB4_24;
	ld.shared.f32 	%f63, [%r4+512];
	ld.shared.f32 	%f64, [%r4];
	add.f32 	%f65, %f63, %f64;
	st.shared.f32 	[%r4], %f65;
$L__BB4_24:
	bar.sync 	0;
	setp.gt.u32 	%p15, %r1, 63;
	@%p15 bra 	$L__BB4_26;
	ld.shared.f32 	%f66, [%r4+256];
	ld.shared.f32 	%f67, [%r4];
	add.f32 	%f68, %f66, %f67;
	st.shared.f32 	[%r4], %f68;
$L__BB4_26:
	bar.sync 	0;
	setp.gt.u32 	%p16, %r1, 31;
	@%p16 bra 	$L__BB4_29;
	ld.volatile.shared.f32 	%f69, [%r4+128];
	ld.volatile.shared.f32 	%f70, [%r4];
	add.f32 	%f71, %f69, %f70;
	st.volatile.shared.f32 	[%r4], %f71;
	ld.volatile.shared.f32 	%f72, [%r4+64];
	ld.volatile.shared.f32 	%f73, [%r4];
	add.f32 	%f74, %f72, %f73;
	st.volatile.shared.f32 	[%r4], %f74;
	ld.volatile.shared.f32 	%f75, [%r4+32];
	ld.volatile.shared.f32 	%f76, [%r4];
	add.f32 	%f77, %f75, %f76;
	st.volatile.shared.f32 	[%r4], %f77;
	ld.volatile.shared.f32 	%f78, [%r4+16];
	ld.volatile.shared.f32 	%f79, [%r4];
	add.f32 	%f80, %f78, %f79;
	st.volatile.shared.f32 	[%r4], %f80;
	ld.volatile.shared.f32 	%f81, [%r4+8];
	ld.volatile.shared.f32 	%f82, [%r4];
	add.f32 	%f83, %f81, %f82;
	st.volatile.shared.f32 	[%r4], %f83;
	ld.volatile.shared.f32 	%f84, [%r4+4];
	ld.volatile.shared.f32 	%f85, [%r4];
	add.f32 	%f86, %f84, %f85;
	st.volatile.shared.f32 	[%r4], %f86;
	setp.ne.s32 	%p17, %r1, 0;
	@%p17 bra 	$L__BB4_29;
	ld.shared.f32 	%f87, [_ZZN6device6scalarILm512EEEvPfiiS1_E3aux];
	mad.lo.s32 	%r24, %r5, %r2, %r3;
	cvta.to.global.u64 	%rd64, %rd33;
	mul.wide.u32 	%rd65, %r24, 4;
	add.s64 	%rd66, %rd64, %rd65;
	st.global.f32 	[%rd66], %f87;
$L__BB4_29:
	ret;

}
	// .globl	_ZN6device6scalarILm1024EEEvPfiiS1_
.visible .entry _ZN6device6scalarILm1024EEEvPfiiS1_(
	.param .u64 .ptr .align 1 _ZN6device6scalarILm1024EEEvPfiiS1__param_0,
	.param .u32 _ZN6device6scalarILm1024EEEvPfiiS1__param_1,
	.param .u32 _ZN6device6scalarILm1024EEEvPfiiS1__param_2,
	.param .u64 .ptr .align 1 _ZN6device6scalarILm1024EEEvPfiiS1__param_3
)
{
	.reg .pred 	%p<19>;
	.reg .b32 	%r<25>;
	.reg .b32 	%f<99>;
	.reg .b64 	%rd<76>;
	// demoted variable
	.shared .align 4 .b8 _ZZN6device6scalarILm1024EEEvPfiiS1_E3aux[4096];
	ld.param.u64 	%rd34, [_ZN6device6scalarILm1024EEEvPfiiS1__param_0];
	ld.param.u32 	%r6, [_ZN6device6scalarILm1024EEEvPfiiS1__param_1];
	ld.param.u32 	%r5, [_ZN6device6scalarILm1024EEEvPfiiS1__param_2];
	ld.param.u64 	%rd33, [_ZN6device6scalarILm1024EEEvPfiiS1__param_3];
	cvta.to.global.u64 	%rd1, %rd34;
	mov.u32 	%r1, %tid.x;
	cvt.u64.u32 	%rd35, %r1;
	mov.u32 	%r2, %ctaid.x;
	mul.lo.s32 	%r7, %r6, %r2;
	cvt.u64.u32 	%rd2, %r7;
	mov.u32 	%r3, %ctaid.y;
	mul.lo.s32 	%r8, %r6, %r3;
	cvt.u64.u32 	%rd3, %r8;
	cvt.s64.s32 	%rd4, %r6;
	mul.lo.s64 	%rd5, %rd4, %rd35;
	mov.u32 	%r9, %ntid.x;
	cvt.u64.u32 	%rd6, %r9;
	and.b64  	%rd36, %rd5, -4294967296;
	setp.ne.s64 	%p1, %rd36, 0;
	@%p1 bra 	$L__BB5_2;
	cvt.u32.u64 	%r10, %rd6;
	cvt.u32.u64 	%r11, %rd5;
	div.u32 	%r12, %r11, %r10;
	cvt.u64.u32 	%rd73, %r12;
	bra.uni 	$L__BB5_3;
$L__BB5_2:
	div.u64 	%rd73, %rd5, %rd6;
$L__BB5_3:
	add.s64 	%rd10, %rd5, %rd4;
	and.b64  	%rd37, %rd10, -4294967296;
	setp.ne.s64 	%p2, %rd37, 0;
	@%p2 bra 	$L__BB5_5;
	cvt.u32.u64 	%r13, %rd6;
	cvt.u32.u64 	%r14, %rd10;
	div.u32 	%r15, %r14, %r13;
	cvt.u64.u32 	%rd68, %r15;
	bra.uni 	$L__BB5_6;
$L__BB5_5:
	div.u64 	%rd68, %rd10, %rd6;
$L__BB5_6:
	setp.ge.u64 	%p3, %rd73, %rd68;
	mov.f32 	%f98, 0f00000000;
	@%p3 bra 	$L__BB5_18;
	sub.s64 	%rd14, %rd68, %rd73;
	and.b64  	%rd15, %rd14, 7;
	sub.s64 	%rd38, %rd73, %rd68;
	setp.gt.u64 	%p4, %rd38, -8;
	mov.f32 	%f98, 0f00000000;
	@%p4 bra 	$L__BB5_10;
	and.b64  	%rd71, %rd14, -8;
	add.s64 	%rd39, %rd73, %rd2;
	shl.b64 	%rd40, %rd39, 2;
	add.s64 	%rd41, %rd40, %rd1;
	add.s64 	%rd70, %rd41, 16;
	add.s64 	%rd42, %rd73, %rd3;
	shl.b64 	%rd43, %rd42, 2;
	add.s64 	%rd44, %rd43, %rd1;
	add.s64 	%rd69, %rd44, 16;
	mov.f32 	%f98, 0f00000000;
$L__BB5_9:
	.pragma "nounroll";
	ld.global.f32 	%f17, [%rd70+-16];
	ld.global.f32 	%f18, [%rd69+-16];
	fma.rn.f32 	%f19, %f17, %f18, %f98;
	ld.global.f32 	%f20, [%rd70+-12];
	ld.global.f32 	%f21, [%rd69+-12];
	fma.rn.f32 	%f22, %f20, %f21, %f19;
	ld.global.f32 	%f23, [%rd70+-8];
	ld.global.f32 	%f24, [%rd69+-8];
	fma.rn.f32 	%f25, %f23, %f24, %f22;
	ld.global.f32 	%f26, [%rd70+-4];
	ld.global.f32 	%f27, [%rd69+-4];
	fma.rn.f32 	%f28, %f26, %f27, %f25;
	ld.global.f32 	%f29, [%rd70];
	ld.global.f32 	%f30, [%rd69];
	fma.rn.f32 	%f31, %f29, %f30, %f28;
	ld.global.f32 	%f32, [%rd70+4];
	ld.global.f32 	%f33, [%rd69+4];
	fma.rn.f32 	%f34, %f32, %f33, %f31;
	ld.global.f32 	%f35, [%rd70+8];
	ld.global.f32 	%f36, [%rd69+8];
	fma.rn.f32 	%f37, %f35, %f36, %f34;
	ld.global.f32 	%f38, [%rd70+12];
	ld.global.f32 	%f39, [%rd69+12];
	fma.rn.f32 	%f98, %f38, %f39, %f37;
	add.s64 	%rd73, %rd73, 8;
	add.s64 	%rd71, %rd71, -8;
	add.s64 	%rd70, %rd70, 32;
	add.s64 	%rd69, %rd69, 32;
	setp.ne.s64 	%p5, %rd71, 0;
	@%p5 bra 	$L__BB5_9;
$L__BB5_10:
	setp.eq.s64 	%p6, %rd15, 0;
	@%p6 bra 	$L__BB5_18;
	and.b64  	%rd28, %rd14, 3;
	setp.lt.u64 	%p7, %rd15, 4;
	@%p7 bra 	$L__BB5_13;
	add.s64 	%rd45, %rd73, %rd2;
	shl.b64 	%rd46, %rd45, 2;
	add.s64 	%rd47, %rd1, %rd46;
	ld.global.f32 	%f41, [%rd47];
	add.s64 	%rd48, %rd73, %rd3;
	shl.b64 	%rd49, %rd48, 2;
	add.s64 	%rd50, %rd1, %rd49;
	ld.global.f32 	%f42, [%rd50];
	fma.rn.f32 	%f43, %f41, %f42, %f98;
	ld.global.f32 	%f44, [%rd47+4];
	ld.global.f32 	%f45, [%rd50+4];
	fma.rn.f32 	%f46, %f44, %f45, %f43;
	ld.global.f32 	%f47, [%rd47+8];
	ld.global.f32 	%f48, [%rd50+8];
	fma.rn.f32 	%f49, %f47, %f48, %f46;
	ld.global.f32 	%f50, [%rd47+12];
	ld.global.f32 	%f51, [%rd50+12];
	fma.rn.f32 	%f98, %f50, %f51, %f49;
	add.s64 	%rd73, %rd73, 4;
$L__BB5_13:
	setp.eq.s64 	%p8, %rd28, 0;
	@%p8 bra 	$L__BB5_18;
	setp.eq.s64 	%p9, %rd28, 1;
	@%p9 bra 	$L__BB5_16;
	add.s64 	%rd51, %rd73, %rd2;
	shl.b64 	%rd52, %rd51, 2;
	add.s64 	%rd53, %rd1, %rd52;
	ld.global.f32 	%f53, [%rd53];
	add.s64 	%rd54, %rd73, %rd3;
	shl.b64 	%rd55, %rd54, 2;
	add.s64 	%rd56, %rd1, %rd55;
	ld.global.f32 	%f54, [%rd56];
	fma.rn.f32 	%f55, %f53, %f54, %f98;
	ld.global.f32 	%f56, [%rd53+4];
	ld.global.f32 	%f57, [%rd56+4];
	fma.rn.f32 	%f98, %f56, %f57, %f55;
	add.s64 	%rd73, %rd73, 2;
$L__BB5_16:
	and.b64  	%rd57, %rd14, 1;
	setp.eq.b64 	%p10, %rd57, 1;
	not.pred 	%p11, %p10;
	@%p11 bra 	$L__BB5_18;
	add.s64 	%rd58, %rd73, %rd2;
	shl.b64 	%rd59, %rd58, 2;
	add.s64 	%rd60, %rd1, %rd59;
	ld.global.f32 	%f58, [%rd60];
	add.s64 	%rd61, %rd73, %rd3;
	shl.b64 	%rd62, %rd61, 2;
	add.s64 	%rd63, %rd1, %rd62;
	ld.global.f32 	%f59, [%rd63];
	fma.rn.f32 	%f98, %f58, %f59, %f98;
$L__BB5_18:
	cvt.u32.u64 	%r16, %rd6;
	shl.b32 	%r17, %r1, 2;
	mov.u32 	%r18, _ZZN6device6scalarILm1024EEEvPfiiS1_E3aux;
	add.s32 	%r4, %r18, %r17;
	st.shared.f32 	[%r4], %f98;
	add.s32 	%r19, %r1, %r16;
	setp.gt.u32 	%p12, %r19, 1023;
	@%p12 bra 	$L__BB5_20;
	shl.b32 	%r21, %r16, 2;
	add.s32 	%r22, %r4, %r21;
	mov.b32 	%r23, 0;
	st.shared.u32 	[%r22], %r23;
$L__BB5_20:
	bar.sync 	0;
	setp.gt.u32 	%p13, %r1, 511;
	@%p13 bra 	$L__BB5_22;
	ld.shared.f32 	%f60, [%r4+2048];
	ld.shared.f32 	%f61, [%r4];
	add.f32 	%f62, %f60, %f61;
	st.shared.f32 	[%r4], %f62;
$L__BB5_22:
	bar.sync 	0;
	setp.gt.u32 	%p14, %r1, 255;
	@%p14 bra 	$L__BB5_24;
	ld.shared.f32 	%f63, [%r4+1024];
	ld.shared.f32 	%f64, [%r4];
	add.f32 	%f65, %f63, %f64;
	st.shared.f32 	[%r4], %f65;
$L__BB5_24:
	bar.sync 	0;
	setp.gt.u32 	%p15, %r1, 127;
	@%p15 bra 	$L__BB5_26;
	ld.shared.f32 	%f66, [%r4+512];
	ld.shared.f32 	%f67, [%r4];
	add.f32 	%f68, %f66, %f67;
	st.shared.f32 	[%r4], %f68;
$L__BB5_26:
	bar.sync 	0;
	setp.gt.u32 	%p16, %r1, 63;
	@%p16 bra 	$L__BB5_28;
	ld.shared.f32 	%f69, [%r4+256];
	ld.shared.f32 	%f70, [%r4];
	add.f32 	%f71, %f69, %f70;
	st.shared.f32 	[%r4], %f71;
$L__BB5_28:
	bar.sync 	0;
	setp.gt.u32 	%p17, %r1, 31;
	@%p17 bra 	$L__BB5_31;
	ld.volatile.shared.f32 	%f72, [%r4+128];
	ld.volatile.shared.f32 	%f73, [%r4];
	add.f32 	%f74, %f72, %f73;
	st.volatile.shared.f32 	[%r4], %f74;
	ld.volatile.shared.f32 	%f75, [%r4+64];
	ld.volatile.shared.f32 	%f76, [%r4];
	add.f32 	%f77, %f75, %f76;
	st.volatile.shared.f32 	[%r4], %f77;
	ld.volatile.shared.f32 	%f78, [%r4+32];
	ld.volatile.shared.f32 	%f79, [%r4];
	add.f32 	%f80, %f78, %f79;
	st.volatile.shared.f32 	[%r4], %f80;
	ld.volatile.shared.f32 	%f81, [%r4+16];
	ld.volatile.shared.f32 	%f82, [%r4];
	add.f32 	%f83, %f81, %f82;
	st.volatile.shared.f32 	[%r4], %f83;
	ld.volatile.shared.f32 	%f84, [%r4+8];
	ld.volatile.shared.f32 	%f85, [%r4];
	add.f32 	%f86, %f84, %f85;
	st.volatile.shared.f32 	[%r4], %f86;
	ld.volatile.shared.f32 	%f87, [%r4+4];
	ld.volatile.shared.f32 	%f88, [%r4];
	add.f32 	%f89, %f87, %f88;
	st.volatile.shared.f32 	[%r4], %f89;
	setp.ne.s32 	%p18, %r1, 0;
	@%p18 bra 	$L__BB5_31;
	ld.shared.f32 	%f90, [_ZZN6device6scalarILm1024EEEvPfiiS1_E3aux];
	mad.lo.s32 	%r24, %r5, %r2, %r3;
	cvta.to.global.u64 	%rd64, %rd33;
	mul.wide.u32 	%rd65, %r24, 4;
	add.s64 	%rd66, %rd64, %rd65;
	st.global.f32 	[%rd66], %f90;
$L__BB5_31:
	ret;

}


// ===== COMPILED SASS (sm_100) =====

	.target	sm_100

	.elftype	@"ET_EXEC"


//--------------------- .note.nv.tkinfo           --------------------------
	.section	.note.nv.tkinfo,"",@"SHT_NOTE"
	.sectionflags	@"SHF_NOTE_NV_TKINFO"
	.tkinfo
        /*0018*/ 	.word	0x00000002
        /*0030*/ 	.string	""
        /*0030*/ 	.string	"ptxas"
        /*0030*/ 	.string	"Cuda compilation tools, release 13.0, V13.0.88"
        /*0030*/ 	.string	"Build cuda_13.0.r13.0/compiler.36424714_0"
        /*0030*/ 	.string	"-arch sm_100 -m 64 "



//--------------------- .note.nv.cuinfo           --------------------------
	.section	.note.nv.cuinfo,"",@"SHT_NOTE"
	.sectionflags	@"SHF_NOTE_NV_CUINFO"
        /*0018*/ 	.short	0x0002
        /*001a*/ 	.short	0x0064
        /*001c*/ 	.short	0x0082
	.zero		2


//--------------------- .nv.info                  --------------------------
	.section	.nv.info,"",@"SHT_CUDA_INFO"
	.align	4


	//----- nvinfo : EIATTR_REGCOUNT
	.align		4
        /*0000*/ 	.byte	0x04, 0x2f
        /*0002*/ 	.short	(.L_1 - .L_0)
	.align		4
.L_0:
        /*0004*/ 	.word	index@(_ZN6device6scalarILm32EEEvPfiiS1_)
        /*0008*/ 	.word	0x0000001d


	//----- nvinfo : EIATTR_FRAME_SIZE
	.align		4
.L_1:
        /*000c*/ 	.byte	0x04, 0x11
        /*000e*/ 	.short	(.L_3 - .L_2)
	.align		4
.L_2:
        /*0010*/ 	.word	index@($__internal_5_$__cuda_sm20_div_u64)
        /*0014*/ 	.word	0x00000000


	//----- nvinfo : EIATTR_FRAME_SIZE
	.align		4
.L_3:
        /*0018*/ 	.byte	0x04, 0x11
        /*001a*/ 	.short	(.L_5 - .L_4)
	.align		4
.L_4:
        /*001c*/ 	.word	index@(_ZN6device6scalarILm32EEEvPfiiS1_)
        /*0020*/ 	.word	0x00000000


	//----- nvinfo : EIATTR_REGCOUNT
	.align		4
.L_5:
        /*0024*/ 	.byte	0x04, 0x2f
        /*0026*/ 	.short	(.L_7 - .L_6)
	.align		4
.L_6:
        /*0028*/ 	.word	index@(_ZN6device6scalarILm64EEEvPfiiS1_)
        /*002c*/ 	.word	0x0000001d


	//----- nvinfo : EIATTR_FRAME_SIZE
	.align		4
.L_7:
        /*0030*/ 	.byte	0x04, 0x11
        /*0032*/ 	.short	(.L_9 - .L_8)
	.align		4
.L_8:
        /*0034*/ 	.word	index@($__internal_4_$__cuda_sm20_div_u64)
        /*0038*/ 	.word	0x00000000


	//----- nvinfo : EIATTR_FRAME_SIZE
	.align		4
.L_9:
        /*003c*/ 	.byte	0x04, 0x11
        /*003e*/ 	.short	(.L_11 - .L_10)
	.align		4
.L_10:
        /*0040*/ 	.word	index@(_ZN6device6scalarILm64EEEvPfiiS1_)
        /*0044*/ 	.word	0x00000000


	//----- nvinfo : EIATTR_REGCOUNT
	.align		4
.L_11:
        /*0048*/ 	.byte	0x04, 0x2f
        /*004a*/ 	.short	(.L_13 - .L_12)
	.align		4
.L_12:
        /*004c*/ 	.word	index@(_ZN6device6scalarILm128EEEvPfiiS1_)
        /*0050*/ 	.word	0x0000001d


	//----- nvinfo : EIATTR_FRAME_SIZE
	.align		4
.L_13:
        /*0054*/ 	.byte	0x04, 0x11
        /*0056*/ 	.short	(.L_15 - .L_14)
	.align		4
.L_14:
        /*0058*/ 	.word	index@($__internal_3_$__cuda_sm20_div_u64)
        /*005c*/ 	.word	0x00000000


	//----- nvinfo : EIATTR_FRAME_SIZE
	.align		4
.L_15:
        /*0060*/ 	.byte	0x04, 0x11
        /*0062*/ 	.short	(.L_17 - .L_16)
	.align		4
.L_16:
        /*0064*/ 	.word	index@(_ZN6device6scalarILm128EEEvPfiiS1_)
        /*0068*/ 	.word	0x00000000


	//----- nvinfo : EIATTR_REGCOUNT
	.align		4
.L_17:
        /*006c*/ 	.byte	0x04, 0x2f
        /*006e*/ 	.short	(.L_19 - .L_18)
	.align		4
.L_18:
        /*0070*/ 	.word	index@(_ZN6device6scalarILm256EEEvPfiiS1_)
        /*0074*/ 	.word	0x0000001d


	//----- nvinfo : EIATTR_FRAME_SIZE
	.align		4
.L_19:
        /*0078*/ 	.byte	0x04, 0x11
        /*007a*/ 	.short	(.L_21 - .L_20)
	.align		4
.L_20:
        /*007c*/ 	.word	index@($__internal_2_$__cuda_sm20_div_u64)
        /*0080*/ 	.word	0x00000000


	//----- nvinfo : EIATTR_FRAME_SIZE
	.align		4
.L_21:
        /*0084*/ 	.byte	0x04, 0x11
        /*0086*/ 	.short	(.L_23 - .L_22)
	.align		4
.L_22:
        /*0088*/ 	.word	index@(_ZN6device6scalarILm256EEEvPfiiS1_)
        /*008c*/ 	.word	0x00000000


	//----- nvinfo : EIATTR_REGCOUNT
	.align		4
.L_23:
        /*0090*/ 	.byte	0x04, 0x2f
        /*0092*/ 	.short	(.L_25 - .L_24)
	.align		4
.L_24:
        /*0094*/ 	.word	index@(_ZN6device6scalarILm512EEEvPfiiS1_)
        /*0098*/ 	.word	0x0000001d


	//----- nvinfo : EIATTR_FRAME_SIZE
	.align		4
.L_25:
        /*009c*/ 	.byte	0x04, 0x11
        /*009e*/ 	.short	(.L_27 - .L_26)
	.align		4
.L_26:
        /*00a0*/ 	.word	index@($__internal_1_$__cuda_sm20_div_u64)
        /*00a4*/ 	.word	0x00000000


	//----- nvinfo : EIATTR_FRAME_SIZE
	.align		4
.L_27:
        /*00a8*/ 	.byte	0x04, 0x11
        /*00aa*/ 	.short	(.L_29 - .L_28)
	.align		4
.L_28:
        /*00ac*/ 	.word	index@(_ZN6device6scalarILm512EEEvPfiiS1_)
        /*00b0*/ 	.word	0x00000000


	//----- nvinfo : EIATTR_REGCOUNT
	.align		4
.L_29:
        /*00b4*/ 	.byte	0x04, 0x2f
        /*00b6*/ 	.short	(.L_31 - .L_30)
	.align		4
.L_30:
        /*00b8*/ 	.word	index@(_ZN6device6scalarILm1024EEEvPfiiS1_)
        /*00bc*/ 	.word	0x0000001d


	//----- nvinfo : EIATTR_FRAME_SIZE
	.align		4
.L_31:
        /*00c0*/ 	.byte	0x04, 0x11
        /*00c2*/ 	.short	(.L_33 - .L_32)
	.align		4
.L_32:
        /*00c4*/ 	.word	index@($__internal_0_$__cuda_sm20_div_u64)
        /*00c8*/ 	.word	0x00000000


	//----- nvinfo : EIATTR_FRAME_SIZE
	.align		4
.L_33:
        /*00cc*/ 	.byte	0x04, 0x11
        /*00ce*/ 	.short	(.L_35 - .L_34)
	.align		4
.L_34:
        /*00d0*/ 	.word	index@(_ZN6device6scalarILm1024EEEvPfiiS1_)
        /*00d4*/ 	.word	0x00000000


	//----- nvinfo : EIATTR_MIN_STACK_SIZE
	.align		4
.L_35:
        /*00d8*/ 	.byte	0x04, 0x12
        /*00da*/ 	.short	(.L_37 - .L_36)
	.align		4
.L_36:
        /*00dc*/ 	.word	index@(_ZN6device6scalarILm1024EEEvPfiiS1_)
        /*00e0*/ 	.word	0x00000000


	//----- nvinfo : EIATTR_MIN_STACK_SIZE
	.align		4
.L_37:
        /*00e4*/ 	.byte	0x04, 0x12
        /*00e6*/ 	.short	(.L_39 - .L_38)
	.align		4
.L_38:
        /*00e8*/ 	.word	index@(_ZN6device6scalarILm512EEEvPfiiS1_)
        /*00ec*/ 	.word	0x00000000


	//----- nvinfo : EIATTR_MIN_STACK_SIZE
	.align		4
.L_39:
        /*00f0*/ 	.byte	0x04, 0x12
        /*00f2*/ 	.short	(.L_41 - .L_40)
	.align		4
.L_40:
        /*00f4*/ 	.word	index@(_ZN6device6scalarILm256EEEvPfiiS1_)
        /*00f8*/ 	.word	0x00000000


	//----- nvinfo : EIATTR_MIN_STACK_SIZE
	.align		4
.L_41:
        /*00fc*/ 	.byte	0x04, 0x12
        /*00fe*/ 	.short	(.L_43 - .L_42)
	.align		4
.L_42:
        /*0100*/ 	.word	index@(_ZN6device6scalarILm128EEEvPfiiS1_)
        /*0104*/ 	.word	0x00000000


	//----- nvinfo : EIATTR_MIN_STACK_SIZE
	.align		4
.L_43:
        /*0108*/ 	.byte	0x04, 0x12
        /*010a*/ 	.short	(.L_45 - .L_44)
	.align		4
.L_44:
        /*010c*/ 	.word	index@(_ZN6device6scalarILm64EEEvPfiiS1_)
        /*0110*/ 	.word	0x00000000


	//----- nvinfo : EIATTR_MIN_STACK_SIZE
	.align		4
.L_45:
        /*0114*/ 	.byte	0x04, 0x12
        /*0116*/ 	.short	(.L_47 - .L_46)
	.align		4
.L_46:
        /*0118*/ 	.word	index@(_ZN6device6scalarILm32EEEvPfiiS1_)
        /*011c*/ 	.word	0x00000000
.L_47:


//--------------------- .nv.compat                --------------------------
	.section	.nv.compat,"",@"SHT_CUDA_COMPAT_INFO"
	.align	4
        /*0000*/ 	.byte	0x02, 0x09, 0x00, 0x00, 0x02, 0x02, 0x01, 0x00, 0x02, 0x05, 0x05, 0x00, 0x03, 0x07, 0x01, 0x01
        /*0010*/ 	.byte	0x02, 0x03, 0x00, 0x00, 0x02, 0x06, 0x01, 0x00, 0x04, 0x0b, 0x08, 0x00, 0x09, 0x00, 0x00, 0x00
        /*0020*/ 	.byte	0x00, 0x00, 0x00, 0x00


//--------------------- .nv.info._ZN6device6scalarILm1024EEEvPfiiS1_ --------------------------
	.section	.nv.info._ZN6device6scalarILm1024EEEvPfiiS1_,"",@"SHT_CUDA_INFO"
	.sectionflags	@""
	.align	4


	//----- nvinfo : EIATTR_CUDA_API_VERSION
	.align		4
        /*0000*/ 	.byte	0x04, 0x37
        /*0002*/ 	.short	(.L_49 - .L_48)
.L_48:
        /*0004*/ 	.word	0x00000082


	//----- nvinfo : EIATTR_KPARAM_INFO
	.align		4
.L_49:
        /*0008*/ 	.byte	0x04, 0x17
        /*000a*/ 	.short	(.L_51 - .L_50)
.L_50:
        /*000c*/ 	.word	0x00000000
        /*0010*/ 	.short	0x0003
        /*0012*/ 	.short	0x0010
        /*0014*/ 	.byte	0x00, 0xf5, 0x21, 0x00


	//----- nvinfo : EIATTR_KPARAM_INFO
	.align		4
.L_51:
        /*0018*/ 	.byte	0x04, 0x17
        /*001a*/ 	.short	(.L_53 - .L_52)
.L_52:
        /*001c*/ 	.word	0x00000000
        /*0020*/ 	.short	0x0002
        /*0022*/ 	.short	0x000c
        /*0024*/ 	.byte	0x00, 0xf0, 0x11, 0x00


	//----- nvinfo : EIATTR_KPARAM_INFO
	.align		4
.L_53:
        /*0028*/ 	.byte	0x04, 0x17
        /*002a*/ 	.short	(.L_55 - .L_54)
.L_54:
        /*002c*/ 	.word	0x00000000
        /*0030*/ 	.short	0x0001
        /*0032*/ 	.short	0x0008
        /*0034*/ 	.byte	0x00, 0xf0, 0x11, 0x00


	//----- nvinfo : EIATTR_KPARAM_INFO
	.align		4
.L_55:
        /*0038*/ 	.byte	0x04, 0x17
        /*003a*/ 	.short	(.L_57 - .L_56)
.L_56:
        /*003c*/ 	.word	0x00000000
        /*0040*/ 	.short	0x0000
        /*0042*/ 	.short	0x0000
        /*0044*/ 	.byte	0x00, 0xf5, 0x21, 0x00


	//----- nvinfo : EIATTR_SPARSE_MMA_MASK
	.align		4
.L_57:
        /*0048*/ 	.byte	0x03, 0x50
        /*004a*/ 	.short	0x0000


	//----- nvinfo : EIATTR_MAXREG_COUNT
	.align		4
        /*004c*/ 	.byte	0x03, 0x1b
        /*004e*/ 	.short	0x00ff


	//----- nvinfo : EIATTR_NUM_BARRIERS
	.align		4
        /*0050*/ 	.byte	0x02, 0x4c
        /*0052*/ 	.byte	0x01
	.zero		1


	//----- nvinfo : EIATTR_MERCURY_ISA_VERSION
	.align		4
        /*0054*/ 	.byte	0x03, 0x5f
        /*0056*/ 	.short	0x0101


	//----- nvinfo : EIATTR_VRC_CTA_INIT_COUNT
	.align		4
        /*0058*/ 	.byte	0x02, 0x4a
	.zero		1
	.zero		1


	//----- nvinfo : EIATTR_EXIT_INSTR_OFFSETS
	.align		4
        /*005c*/ 	.byte	0x04, 0x1c
        /*005e*/ 	.short	(.L_59 - .L_58)


	//   ....[0]....
.L_58:
        /*0060*/ 	.word	0x00000f50


	//   ....[1]....
        /*0064*/ 	.word	0x000010f0


	//   ....[2]....
        /*0068*/ 	.word	0x00001160


	//----- nvinfo : EIATTR_CRS_STACK_SIZE
	.align		4
.L_59:
        /*006c*/ 	.byte	0x04, 0x1e
        /*006e*/ 	.short	(.L_61 - .L_60)
.L_60:
        /*0070*/ 	.word	0x00000000


	//----- nvinfo : EIATTR_CBANK_PARAM_SIZE
	.align		4
.L_61:
        /*0074*/ 	.byte	0x03, 0x19
        /*0076*/ 	.short	0x0018


	//----- nvinfo : EIATTR_PARAM_CBANK
	.align		4
        /*0078*/ 	.byte	0x04, 0x0a
        /*007a*/ 	.short	(.L_63 - .L_62)
	.align		4
.L_62:
        /*007c*/ 	.word	index@(.nv.constant0._ZN6device6scalarILm1024EEEvPfiiS1_)
        /*0080*/ 	.short	0x0380
        /*0082*/ 	.short	0x0018


	//----- nvinfo : EIATTR_SW_WAR
	.align		4
.L_63:
        /*0084*/ 	.byte	0x04, 0x36
        /*0086*/ 	.short	(.L_65 - .L_64)
.L_64:
        /*0088*/ 	.word	0x00000008
.L_65:


//--------------------- .nv.info._ZN6device6scalarILm512EEEvPfiiS1_ --------------------------
	.section	.nv.info._ZN6device6scalarILm512EEEvPfiiS1_,"",@"SHT_CUDA_INFO"
	.sectionflags	@""
	.align	4


	//----- nvinfo : EIATTR_CUDA_API_VERSION
	.align		4
        /*0000*/ 	.byte	0x04, 0x37
        /*0002*/ 	.short	(.L_67 - .L_66)
.L_66:
        /*0004*/ 	.word	0x00000082


	//----- nvinfo : EIATTR_KPARAM_INFO
	.align		4
.L_67:
        /*0008*/ 	.byte	0x04, 0x17
        /*000a*/ 	.short	(.L_69 - .L_68)
.L_68:
        /*000c*/ 	.word	0x00000000
        /*0010*/ 	.short	0x0003
        /*0012*/ 	.short	0x0010
        /*0014*/ 	.byte	0x00, 0xf5, 0x21, 0x00


	//----- nvinfo : EIATTR_KPARAM_INFO
	.align		4
.L_69:
        /*0018*/ 	.byte	0x04, 0x17
        /*001a*/ 	.short	(.L_71 - .L_70)
.L_70:
        /*001c*/ 	.word	0x00000000
        /*0020*/ 	.short	0x0002
        /*0022*/ 	.short	0x000c
        /*0024*/ 	.byte	0x00, 0xf0, 0x11, 0x00


	//----- nvinfo : EIATTR_KPARAM_INFO
	.align		4
.L_71:
        /*0028*/ 	.byte	0x04, 0x17
        /*002a*/ 	.short	(.L_73 - .L_72)
.L_72:
        /*002c*/ 	.word	0x00000000
        /*0030*/ 	.short	0x0001
        /*0032*/ 	.short	0x0008
        /*0034*/ 	.byte	0x00, 0xf0, 0x11, 0x00


	//----- nvinfo : EIATTR_KPARAM_INFO
	.align		4
.L_73:
        /*0038*/ 	.byte	0x04, 0x17
        /*003a*/ 	.short	(.L_75 - .L_74)
.L_74:
        /*003c*/ 	.word	0x00000000
        /*0040*/ 	.short	0x0000
        /*0042*/ 	.short	0x0000
        /*0044*/ 	.byte	0x00, 0xf5, 0x21, 0x00


	//----- nvinfo : EIATTR_SPARSE_MMA_MASK
	.align		4
.L_75:
        /*0048*/ 	.byte	0x03, 0x50
        /*004a*/ 	.short	0x0000


	//----- nvinfo : EIATTR_MAXREG_COUNT
	.align		4
        /*004c*/ 	.byte	0x03, 0x1b
        /*004e*/ 	.short	0x00ff


	//----- nvinfo : EIATTR_NUM_BARRIERS
	.align		4
        /*0050*/ 	.byte	0x02, 0x4c
        /*0052*/ 	.byte	0x01
	.zero		1


	//----- nvinfo : EIATTR_MERCURY_ISA_VERSION
	.align		4
        /*0054*/ 	.byte	0x03, 0x5f
        /*0056*/ 	.short	0x0101


	//----- nvinfo : EIATTR_VRC_CTA_INIT_COUNT
	.align		4
        /*0058*/ 	.byte	0x02, 0x4a
	.zero		1
	.zero		1


	//----- nvinfo : EIATTR_EXIT_INSTR_OFFSETS
	.align		4
        /*005c*/ 	.byte	0x04, 0x1c
        /*005e*/ 	.short	(.L_77 - .L_76)


	//   ....[0]....
.L_76:
        /*0060*/ 	.word	0x00000ef0


	//   ....[1]....
        /*0064*/ 	.word	0x00001090


	//   ....[2]....
        /*0068*/ 	.word	0x00001100


	//----- nvinfo : EIATTR_CRS_STACK_SIZE
	.align		4
.L_77:
        /*006c*/ 	.byte	0x04, 0x1e
        /*006e*/ 	.short	(.L_79 - .L_78)
.L_78:
        /*0070*/ 	.word	0x00000000


	//----- nvinfo : EIATTR_CBANK_PARAM_SIZE
	.align		4
.L_79:
        /*0074*/ 	.byte	0x03, 0x19
        /*0076*/ 	.short	0x0018


	//----- nvinfo : EIATTR_PARAM_CBANK
	.align		4
        /*0078*/ 	.byte	0x04, 0x0a
        /*007a*/ 	.short	(.L_81 - .L_80)
	.align		4
.L_80:
        /*007c*/ 	.word	index@(.nv.constant0._ZN6device6scalarILm512EEEvPfiiS1_)
        /*0080*/ 	.short	0x0380
        /*0082*/ 	.short	0x0018


	//----- nvinfo : EIATTR_SW_WAR
	.align		4
.L_81:
        /*0084*/ 	.byte	0x04, 0x36
        /*0086*/ 	.short	(.L_83 - .L_82)
.L_82:
        /*0088*/ 	.word	0x00000008
.L_83:


//--------------------- .nv.info._ZN6device6scalarILm256EEEvPfiiS1_ --------------------------
	.section	.nv.info._ZN6device6scalarILm256EEEvPfiiS1_,"",@"SHT_CUDA_INFO"
	.sectionflags	@""
	.align	4


	//----- nvinfo : EIATTR_CUDA_API_VERSION
	.align		4
        /*0000*/ 	.byte	0x04, 0x37
        /*0002*/ 	.short	(.L_85 - .L_84)
.L_84:
        /*0004*/ 	.word	0x00000082


	//----- nvinfo : EIATTR_KPARAM_INFO
	.align		4
.L_85:
        /*0008*/ 	.byte	0x04, 0x17
        /*000a*/ 	.short	(.L_87 - .L_86)
.L_86:
        /*000c*/ 	.word	0x00000000
        /*0010*/ 	.short	0x0003
        /*0012*/ 	.short	0x0010
        /*0014*/ 	.byte	0x00, 0xf5, 0x21, 0x00


	//----- nvinfo : EIATTR_KPARAM_INFO
	.align		4
.L_87:
        /*0018*/ 	.byte	0x04, 0x17
        /*001a*/ 	.short	(.L_89 - .L_88)
.L_88:
        /*001c*/ 	.word	0x00000000
        /*0020*/ 	.short	0x0002
        /*0022*/ 	.short	0x000c
        /*0024*/ 	.byte	0x00, 0xf0, 0x11, 0x00


	//----- nvinfo : EIATTR_KPARAM_INFO
	.align		4
.L_89:
        /*0028*/ 	.byte	0x04, 0x17
        /*002a*/ 	.short	(.L_91 - .L_90)
.L_90:
        /*002c*/ 	.word	0x00000000
        /*0030*/ 	.short	0x0001
        /*0032*/ 	.short	0x0008
        /*0034*/ 	.byte	0x00, 0xf0, 0x11, 0x00


	//----- nvinfo : EIATTR_KPARAM_INFO
	.align		4
.L_91:
        /*0038*/ 	.byte	0x04, 0x17
        /*003a*/ 	.short	(.L_93 - .L_92)
.L_92:
        /*003c*/ 	.word	0x00000000
        /*0040*/ 	.short	0x0000
        /*0042*/ 	.short	0x0000
        /*0044*/ 	.byte	0x00, 0xf5, 0x21, 0x00


	//----- nvinfo : EIATTR_SPARSE_MMA_MASK
	.align		4
.L_93:
        /*0048*/ 	.byte	0x03, 0x50
        /*004a*/ 	.short	0x0000


	//----- nvinfo : EIATTR_MAXREG_COUNT
	.align		4
        /*004c*/ 	.byte	0x03, 0x1b
        /*004e*/ 	.short	0x00ff


	//----- nvinfo : EIATTR_NUM_BARRIERS
	.align		4
        /*0050*/ 	.byte	0x02, 0x4c
        /*0052*/ 	.byte	0x01
	.zero		1


	//----- nvinfo : EIATTR_MERCURY_ISA_VERSION
	.align		4
        /*0054*/ 	.byte	0x03, 0x5f
        /*0056*/ 	.short	0x0101


	//----- nvinfo : EIATTR_VRC_CTA_INIT_COUNT
	.align		4
        /*0058*/ 	.byte	0x02, 0x4a
	.zero		1
	.zero		1


	//----- nvinfo : EIATTR_EXIT_INSTR_OFFSETS
	.align		4
        /*005c*/ 	.byte	0x04, 0x1c
        /*005e*/ 	.short	(.L_95 - .L_94)


	//   ....[0]....
.L_94:
        /*0060*/ 	.word	0x00000e90


	//   ....[1]....
        /*0064*/ 	.word	0x00001030


	//   ....[2]....
        /*0068*/ 	.word	0x000010a0


	//----- nvinfo : EIATTR_CRS_STACK_SIZE
	.align		4
.L_95:
        /*006c*/ 	.byte	0x04, 0x1e
        /*006e*/ 	.short	(.L_97 - .L_96)
.L_96:
        /*0070*/ 	.word	0x00000000


	//----- nvinfo : EIATTR_CBANK_PARAM_SIZE
	.align		4
.L_97:
        /*0074*/ 	.byte	0x03, 0x19
        /*0076*/ 	.short	0x0018


	//----- nvinfo : EIATTR_PARAM_CBANK
	.align		4
        /*0078*/ 	.byte	0x04, 0x0a
        /*007a*/ 	.short	(.L_99 - .L_98)
	.align		4
.L_98:
        /*007c*/ 	.word	index@(.nv.constant0._ZN6device6scalarILm256EEEvPfiiS1_)
        /*0080*/ 	.short	0x0380
        /*0082*/ 	.short	0x0018


	//----- nvinfo : EIATTR_SW_WAR
	.align		4
.L_99:
        /*0084*/ 	.byte	0x04, 0x36
        /*0086*/ 	.short	(.L_101 - .L_100)
.L_100:
        /*0088*/ 	.word	0x00000008
.L_101:


//--------------------- .nv.info._ZN6device6scalarILm128EEEvPfiiS1_ --------------------------
	.section	.nv.info._ZN6device6scalarILm128EEEvPfiiS1_,"",@"SHT_CUDA_INFO"
	.sectionflags	@""
	.align	4


	//----- nvinfo : EIATTR_CUDA_API_VERSION
	.align		4
        /*0000*/ 	.byte	0x04, 0x37
        /*0002*/ 	.short	(.L_103 - .L_102)
.L_102:
        /*0004*/ 	.word	0x00000082


	//----- nvinfo : EIATTR_KPARAM_INFO
	.align		4
.L_103:
        /*0008*/ 	.byte	0x04, 0x17
        /*000a*/ 	.short	(.L_105 - .L_104)
.L_104:
        /*000c*/ 	.word	0x00000000
        /*0010*/ 	.short	0x0003
        /*0012*/ 	.short	0x0010
        /*0014*/ 	.byte	0x00, 0xf5, 0x21, 0x00


	//----- nvinfo : EIATTR_KPARAM_INFO
	.align		4
.L_105:
        /*0018*/ 	.byte	0x04, 0x17
        /*001a*/ 	.short	(.L_107 - .L_106)
.L_106:
        /*001c*/ 	.word	0x00000000
        /*0020*/ 	.short	0x0002
        /*0022*/ 	.short	0x000c
        /*0024*/ 	.byte	0x00, 0xf0, 0x11, 0x00


	//----- nvinfo : EIATTR_KPARAM_INFO
	.align		4
.L_107:
        /*0028*/ 	.byte	0x04, 0x17
        /*002a*/ 	.short	(.L_109 - .L_108)
.L_108:
        /*002c*/ 	.word	0x00000000
        /*0030*/ 	.short	0x0001
        /*0032*/ 	.short	0x0008
        /*0034*/ 	.byte	0x00, 0xf0, 0x11, 0x00


	//----- nvinfo : EIATTR_KPARAM_INFO
	.align		4
.L_109:
        /*0038*/ 	.byte	0x04, 0x17
        /*003a*/ 	.short	(.L_111 - .L_110)
.L_110:
        /*003c*/ 	.word	0x00000000
        /*0040*/ 	.short	0x0000
        /*0042*/ 	.short	0x0000
        /*0044*/ 	.byte	0x00, 0xf5, 0x21, 0x00


	//----- nvinfo : EIATTR_SPARSE_MMA_MASK
	.align		4
.L_111:
        /*0048*/ 	.byte	0x03, 0x50
        /*004a*/ 	.short	0x0000


	//----- nvinfo : EIATTR_MAXREG_COUNT
	.align		4
        /*004c*/ 	.byte	0x03, 0x1b
        /*004e*/ 	.short	0x00ff


	//----- nvinfo : EIATTR_NUM_BARRIERS
	.align		4
        /*0050*/ 	.byte	0x02, 0x4c
        /*0052*/ 	.byte	0x01
	.zero		1


	//----- nvinfo : EIATTR_MERCURY_ISA_VERSION
	.align		4
        /*0054*/ 	.byte	0x03, 0x5f
        /*0056*/ 	.short	0x0101


	//----- nvinfo : EIATTR_VRC_CTA_INIT_COUNT
	.align		4
        /*0058*/ 	.byte	0x02, 0x4a
	.zero		1
	.zero		1


	//----- nvinfo : EIATTR_EXIT_INSTR_OFFSETS
	.align		4
        /*005c*/ 	.byte	0x04, 0x1c
        /*005e*/ 	.short	(.L_113 - .L_112)


	//   ....[0]....
.L_112:
        /*0060*/ 	.word	0x00000e30


	//   ....[1]....
        /*0064*/ 	.word	0x00000fd0


	//   ....[2]....
        /*0068*/ 	.word	0x00001040


	//----- nvinfo : EIATTR_CRS_STACK_SIZE
	.align		4
.L_113:
        /*006c*/ 	.byte	0x04, 0x1e
        /*006e*/ 	.short	(.L_115 - .L_114)
.L_114:
        /*0070*/ 	.word	0x00000000


	//----- nvinfo : EIATTR_CBANK_PARAM_SIZE
	.align		4
.L_115:
        /*0074*/ 	.byte	0x03, 0x19
        /*0076*/ 	.short	0x0018


	//----- nvinfo : EIATTR_PARAM_CBANK
	.align		4
        /*0078*/ 	.byte	0x04, 0x0a
        /*007a*/ 	.short	(.L_117 - .L_116)
	.align		4
.L_116:
        /*007c*/ 	.word	index@(.nv.constant0._ZN6device6scalarILm128EEEvPfiiS1_)
        /*0080*/ 	.short	0x0380
        /*0082*/ 	.short	0x0018


	//----- nvinfo : EIATTR_SW_WAR
	.align		4
.L_117:
        /*0084*/ 	.byte	0x04, 0x36
        /*0086*/ 	.short	(.L_119 - .L_118)
.L_118:
        /*0088*/ 	.word	0x00000008
.L_119:


//--------------------- .nv.info._ZN6device6scalarILm64EEEvPfiiS1_ --------------------------
	.section	.nv.info._ZN6device6scalarILm64EEEvPfiiS1_,"",@"SHT_CUDA_INFO"
	.sectionflags	@""
	.align	4


	//----- nvinfo : EIATTR_CUDA_API_VERSION
	.align		4
        /*0000*/ 	.byte	0x04, 0x37
        /*0002*/ 	.short	(.L_121 - .L_120)
.L_120:
        /*0004*/ 	.word	0x00000082


	//----- nvinfo : EIATTR_KPARAM_INFO
	.align		4
.L_121:
        /*0008*/ 	.byte	0x04, 0x17
        /*000a*/ 	.short	(.L_123 - .L_122)
.L_122:
        /*000c*/ 	.word	0x00000000
        /*0010*/ 	.short	0x0003
        /*0012*/ 	.short	0x0010
        /*0014*/ 	.byte	0x00, 0xf5, 0x21, 0x00


	//----- nvinfo : EIATTR_KPARAM_INFO
	.align		4
.L_123:
        /*0018*/ 	.byte	0x04, 0x17
        /*001a*/ 	.short	(.L_125 - .L_124)
.L_124:
        /*001c*/ 	.word	0x00000000
        /*0020*/ 	.short	0x0002
        /*0022*/ 	.short	0x000c
        /*0024*/ 	.byte	0x00, 0xf0, 0x11, 0x00


	//----- nvinfo : EIATTR_KPARAM_INFO
	.align		4
.L_125:
        /*0028*/ 	.byte	0x04, 0x17
        /*002a*/ 	.short	(.L_127 - .L_126)
.L_126:
        /*002c*/ 	.word	0x00000000
        /*0030*/ 	.short	0x0001
        /*0032*/ 	.short	0x0008
        /*0034*/ 	.byte	0x00, 0xf0, 0x11, 0x00


	//----- nvinfo : EIATTR_KPARAM_INFO
	.align		4
.L_127:
        /*0038*/ 	.byte	0x04, 0x17
        /*003a*/ 	.short	(.L_129 - .L_128)
.L_128:
        /*003c*/ 	.word	0x00000000
        /*0040*/ 	.short	0x0000
        /*0042*/ 	.short	0x0000
        /*0044*/ 	.byte	0x00, 0xf5, 0x21, 0x00


	//----- nvinfo : EIATTR_SPARSE_MMA_MASK
	.align		4
.L_129:
        /*0048*/ 	.byte	0x03, 0x50
        /*004a*/ 	.short	0x0000


	//----- nvinfo : EIATTR_MAXREG_COUNT
	.align		4
        /*004c*/ 	.byte	0x03, 0x1b
        /*004e*/ 	.short	0x00ff


	//----- nvinfo : EIATTR_NUM_BARRIERS
	.align		4
        /*0050*/ 	.byte	0x02, 0x4c
        /*0052*/ 	.byte	0x01
	.zero		1


	//----- nvinfo : EIATTR_MERCURY_ISA_VERSION
	.align		4
        /*0054*/ 	.byte	0x03, 0x5f
        /*0056*/ 	.short	0x0101


	//----- nvinfo : EIATTR_VRC_CTA_INIT_COUNT
	.align		4
        /*0058*/ 	.byte	0x02, 0x4a
	.zero		1
	.zero		1


	//----- nvinfo : EIATTR_EXIT_INSTR_OFFSETS
	.align		4
        /*005c*/ 	.byte	0x04, 0x1c
        /*005e*/ 	.short	(.L_131 - .L_130)


	//   ....[0]....
.L_130:
        /*0060*/ 	.word	0x00000dd0


	//   ....[1]....
        /*0064*/ 	.word	0x00000f70


	//   ....[2]....
        /*0068*/ 	.word	0x00000fe0


	//----- nvinfo : EIATTR_CRS_STACK_SIZE
	.align		4
.L_131:
        /*006c*/ 	.byte	0x04, 0x1e
        /*006e*/ 	.short	(.L_133 - .L_132)
.L_132:
        /*0070*/ 	.word	0x00000000


	//----- nvinfo : EIATTR_CBANK_PARAM_SIZE
	.align		4
.L_133:
        /*0074*/ 	.byte	0x03, 0x19
        /*0076*/ 	.short	0x0018


	//----- nvinfo : EIATTR_PARAM_CBANK
	.align		4
        /*0078*/ 	.byte	0x04, 0x0a
        /*007a*/ 	.short	(.L_135 - .L_134)
	.align		4
.L_134:
        /*007c*/ 	.word	index@(.nv.constant0._ZN6device6scalarILm64EEEvPfiiS1_)
        /*0080*/ 	.short	0x0380
        /*0082*/ 	.short	0x0018


	//----- nvinfo : EIATTR_SW_WAR
	.align		4
.L_135:
        /*0084*/ 	.byte	0x04, 0x36
        /*0086*/ 	.short	(.L_137 - .L_136)
.L_136:
        /*0088*/ 	.word	0x00000008
.L_137:


//--------------------- .nv.info._ZN6device6scalarILm32EEEvPfiiS1_ --------------------------
	.section	.nv.info._ZN6device6scalarILm32EEEvPfiiS1_,"",@"SHT_CUDA_INFO"
	.sectionflags	@""
	.align	4


	//----- nvinfo : EIATTR_CUDA_API_VERSION
	.align		4
        /*0000*/ 	.byte	0x04, 0x37
        /*0002*/ 	.short	(.L_139 - .L_138)
.L_138:
        /*0004*/ 	.word	0x00000082


	//----- nvinfo : EIATTR_KPARAM_INFO
	.align		4
.L_139:
        /*0008*/ 	.byte	0x04, 0x17
        /*000a*/ 	.short	(.L_141 - .L_140)
.L_140:
        /*000c*/ 	.word	0x00000000
        /*0010*/ 	.short	0x0003
        /*0012*/ 	.short	0x0010
        /*0014*/ 	.byte	0x00, 0xf5, 0x21, 0x00


	//----- nvinfo : EIATTR_KPARAM_INFO
	.align		4
.L_141:
        /*0018*/ 	.byte	0x04, 0x17
        /*001a*/ 	.short	(.L_143 - .L_142)
.L_142:
        /*001c*/ 	.word	0x00000000
        /*0020*/ 	.short	0x0002
        /*0022*/ 	.short	0x000c
        /*0024*/ 	.byte	0x00, 0xf0, 0x11, 0x00


	//----- nvinfo : EIATTR_KPARAM_INFO
	.align		4
.L_143:
        /*0028*/ 	.byte	0x04, 0x17
        /*002a*/ 	.short	(.L_145 - .L_144)
.L_144:
        /*002c*/ 	.word	0x00000000
        /*0030*/ 	.short	0x0001
        /*0032*/ 	.short	0x0008
        /*0034*/ 	.byte	0x00, 0xf0, 0x11, 0x00


	//----- nvinfo : EIATTR_KPARAM_INFO
	.align		4
.L_145:
        /*0038*/ 	.byte	0x04, 0x17
        /*003a*/ 	.short	(.L_147 - .L_146)
.L_146:
        /*003c*/ 	.word	0x00000000
        /*0040*/ 	.short	0x0000
        /*0042*/ 	.short	0x0000
        /*0044*/ 	.byte	0x00, 0xf5, 0x21, 0x00


	//----- nvinfo : EIATTR_SPARSE_MMA_MASK
	.align		4
.L_147:
        /*0048*/ 	.byte	0x03, 0x50
        /*004a*/ 	.short	0x0000


	//----- nvinfo : EIATTR_MAXREG_COUNT
	.align		4
        /*004c*/ 	.byte	0x03, 0x1b
        /*004e*/ 	.short	0x00ff


	//----- nvinfo : EIATTR_NUM_BARRIERS
	.align		4
        /*0050*/ 	.byte	0x02, 0x4c
        /*0052*/ 	.byte	0x01
	.zero		1


	//----- nvinfo : EIATTR_MERCURY_ISA_VERSION
	.align		4
        /*0054*/ 	.byte	0x03, 0x5f
        /*0056*/ 	.short	0x0101


	//----- nvinfo : EIATTR_VRC_CTA_INIT_COUNT
	.align		4
        /*0058*/ 	.byte	0x02, 0x4a
	.zero		1
	.zero		1


	//----- nvinfo : EIATTR_EXIT_INSTR_OFFSETS
	.align		4
        /*005c*/ 	.byte	0x04, 0x1c
        /*005e*/ 	.short	(.L_149 - .L_148)


	//   ....[0]....
.L_148:
        /*0060*/ 	.word	0x00000dd0


	//   ....[1]....
        /*0064*/ 	.word	0x00000f30


	//   ....[2]....
        /*0068*/ 	.word	0x00000fa0


	//----- nvinfo : EIATTR_CRS_STACK_SIZE
	.align		4
.L_149:
        /*006c*/ 	.byte	0x04, 0x1e
        /*006e*/ 	.short	(.L_151 - .L_150)
.L_150:
        /*0070*/ 	.word	0x00000000


	//----- nvinfo : EIATTR_CBANK_PARAM_SIZE
	.align		4
.L_151:
        /*0074*/ 	.byte	0x03, 0x19
        /*0076*/ 	.short	0x0018


	//----- nvinfo : EIATTR_PARAM_CBANK
	.align		4
        /*0078*/ 	.byte	0x04, 0x0a
        /*007a*/ 	.short	(.L_153 - .L_152)
	.align		4
.L_152:
        /*007c*/ 	.word	index@(.nv.constant0._ZN6device6scalarILm32EEEvPfiiS1_)
        /*0080*/ 	.short	0x0380
        /*0082*/ 	.short	0x0018


	//----- nvinfo : EIATTR_SW_WAR
	.align		4
.L_153:
        /*0084*/ 	.byte	0x04, 0x36
        /*0086*/ 	.short	(.L_155 - .L_154)
.L_154:
        /*0088*/ 	.word	0x00000008
.L_155:


//--------------------- .nv.callgraph             --------------------------
	.section	.nv.callgraph,"",@"SHT_CUDA_CALLGRAPH"
	.align	4
	.sectionentsize	8
	.align		4
        /*0000*/ 	.word	0x00000000
	.align		4
        /*0004*/ 	.word	0xffffffff
	.align		4
        /*0008*/ 	.word	0x00000000
	.align		4
        /*000c*/ 	.word	0xfffffffe
	.align		4
        /*0010*/ 	.word	0x00000000
	.align		4
        /*0014*/ 	.word	0xfffffffd
	.align		4
        /*0018*/ 	.word	0x00000000
	.align		4
        /*001c*/ 	.word	0xfffffffc


//--------------------- .text._ZN6device6scalarILm1024EEEvPfiiS1_ --------------------------
	.section	.text._ZN6device6scalarILm1024EEEvPfiiS1_,"ax",@progbits
	.align	128
        .global         _ZN6device6scalarILm1024EEEvPfiiS1_
        .type           _ZN6device6scalarILm1024EEEvPfiiS1_,@function
        .size           _ZN6device6scalarILm1024EEEvPfiiS1_,(.L_x_84 - _ZN6device6scalarILm1024EEEvPfiiS1_)
        .other          _ZN6device6scalarILm1024EEEvPfiiS1_,@"STO_CUDA_ENTRY STV_DEFAULT"
_ZN6device6scalarILm1024EEEvPfiiS1_:
.text._ZN6device6scalarILm1024EEEvPfiiS1_:
[----:B------:R-:W-:Y:S01]  /*0000*/  LDC R1, c[0x0][0x37c] ;  /* 0x0000df00ff017b82 */ /* 0x000fe20000000800 */
[----:B------:R-:W0:Y:S01]  /*0010*/  S2R R0, SR_TID.X ;  /* 0x0000000000007919 */ /* 0x000e220000002100 */
[----:B------:R-:W1:Y:S06]  /*0020*/  LDCU UR4, c[0x0][0x388] ;  /* 0x00007100ff0477ac */ /* 0x000e6c0008000800 */
[----:B------:R-:W2:Y:S01]  /*0030*/  S2UR UR7, SR_CTAID.X ;  /* 0x00000000000779c3 */ /* 0x000ea20000002500 */
[----:B------:R-:W-:Y:S01]  /*0040*/  BSSY.RECONVERGENT B0, `(.L_x_0) ;  /* 0x0000025000007945 */ /* 0x000fe20003800200 */
[----:B------:R-:W3:Y:S06]  /*0050*/  S2R R6, SR_CTAID.Y ;  /* 0x0000000000067919 */ /* 0x000eec0000002600 */
[----:B------:R-:W4:Y:S01]  /*0060*/  LDC R9, c[0x0][0x360] ;  /* 0x0000d800ff097b82 */ /* 0x000f220000000800 */
[----:B-1----:R-:W-:-:S02]  /*0070*/  USHF.R.S32.HI UR5, URZ, 0x1f, UR4 ;  /* 0x0000001fff057899 */ /* 0x002fc40008011404 */
[----:B--2---:R-:W-:Y:S02]  /*0080*/  UIMAD UR6, UR7, UR4, URZ ;  /* 0x00000004070672a4 */ /* 0x004fe4000f8e02ff */
[----:B0-----:R-:W-:-:S04]  /*0090*/  IMAD.WIDE.U32 R2, R0, UR4, RZ ;  /* 0x0000000400027c25 */ /* 0x001fc8000f8e00ff */
[----:B------:R-:W-:Y:S02]  /*00a0*/  IMAD R11, R0, UR5, RZ ;  /* 0x00000005000b7c24 */ /* 0x000fe4000f8e02ff */
[----:B---3--:R-:W-:Y:S01]  /*00b0*/  IMAD R7, R6, UR4, RZ ;  /* 0x0000000406077c24 */ /* 0x008fe2000f8e02ff */
[----:B------:R-:W-:Y:S01]  /*00c0*/  UMOV UR4, URZ ;  /* 0x000000ff00047c82 */ /* 0x000fe20008000000 */
[----:B------:R-:W-:-:S05]  /*00d0*/  IMAD.IADD R11, R3, 0x1, R11 ;  /* 0x00000001030b7824 */ /* 0x000fca00078e020b */
[----:B------:R-:W-:-:S13]  /*00e0*/  ISETP.NE.U32.AND P0, PT, R11, RZ, PT ;  /* 0x000000ff0b00720c */ /* 0x000fda0003f05070 */
[----:B------:R-:W-:Y:S05]  /*00f0*/  @P0 BRA `(.L_x_1) ;  /* 0x0000000000500947 */ /* 0x000fea0003800000 */
[----:B----4-:R-:W0:Y:S01]  /*0100*/  I2F.U32.RP R8, R9 ;  /* 0x0000000900087306 */ /* 0x010e220000209000 */
[----:B------:R-:W-:-:S07]  /*0110*/  ISETP.NE.U32.AND P2, PT, R9, RZ, PT ;  /* 0x000000ff0900720c */ /* 0x000fce0003f45070 */
[----:B0-----:R-:W0:Y:S02]  /*0120*/  MUFU.RCP R8, R8 ;  /* 0x0000000800087308 */ /* 0x001e240000001000 */
[----:B0-----:R-:W-:Y:S02]  /*0130*/  VIADD R4, R8, 0xffffffe ;  /* 0x0ffffffe08047836 */ /* 0x001fe40000000000 */
[----:B------:R-:W-:-:S04]  /*0140*/  IMAD.MOV.U32 R8, RZ, RZ, RZ ;  /* 0x000000ffff087224 */ /* 0x000fc800078e00ff */
[----:B------:R0:W1:Y:S02]  /*0150*/  F2I.FTZ.U32.TRUNC.NTZ R5, R4 ;  /* 0x0000000400057305 */ /* 0x000064000021f000 */
[----:B0-----:R-:W-:Y:S02]  /*0160*/  IMAD.MOV.U32 R4, RZ, RZ, RZ ;  /* 0x000000ffff047224 */ /* 0x001fe400078e00ff */
[----:B-1----:R-:W-:-:S04]  /*0170*/  IMAD.MOV R10, RZ, RZ, -R5 ;  /* 0x000000ffff0a7224 */ /* 0x002fc800078e0a05 */
[----:B------:R-:W-:-:S04]  /*0180*/  IMAD R13, R10, R9, RZ ;  /* 0x000000090a0d7224 */ /* 0x000fc800078e02ff */
[----:B------:R-:W-:-:S06]  /*0190*/  IMAD.HI.U32 R5, R5, R13, R4 ;  /* 0x0000000d05057227 */ /* 0x000fcc00078e0004 */
[----:B------:R-:W-:-:S04]  /*01a0*/  IMAD.HI.U32 R10, R5, R2, RZ ;  /* 0x00000002050a7227 */ /* 0x000fc800078e00ff */
[----:B------:R-:W-:-:S04]  /*01b0*/  IMAD.MOV R12, RZ, RZ, -R10 ;  /* 0x000000ffff0c7224 */ /* 0x000fc800078e0a0a */
[----:B------:R-:W-:-:S05]  /*01c0*/  IMAD R12, R9, R12, R2 ;  /* 0x0000000c090c7224 */ /* 0x000fca00078e0202 */
[----:B------:R-:W-:-:S13]  /*01d0*/  ISETP.GE.U32.AND P0, PT, R12, R9, PT ;  /* 0x000000090c00720c */ /* 0x000fda0003f06070 */
[----:B------:R-:W-:Y:S01]  /*01e0*/  @P0 IADD3 R12, PT, PT, R12, -R9, RZ ;  /* 0x800000090c0c0210 */ /* 0x000fe20007ffe0ff */
[----:B------:R-:W-:-:S03]  /*01f0*/  @P0 VIADD R10, R10, 0x1 ;  /* 0x000000010a0a0836 */ /* 0x000fc60000000000 */
[----:B------:R-:W-:-:S13]  /*0200*/  ISETP.GE.U32.AND P1, PT, R12, R9, PT ;  /* 0x000000090c00720c */ /* 0x000fda0003f26070 */
[----:B------:R-:W-:Y:S01]  /*0210*/  @P1 VIADD R10, R10, 0x1 ;  /* 0x000000010a0a1836 */ /* 0x000fe20000000000 */
[----:B------:R-:W-:Y:S01]  /*0220*/  @!P2 LOP3.LUT R10, RZ, R9, RZ, 0x33, !PT ;  /* 0x00000009ff0aa212 */ /* 0x000fe200078e33ff */
[----:B------:R-:W-:Y:S06]  /*0230*/  BRA `(.L_x_2) ;  /* 0x0000000000147947 */ /* 0x000fec0003800000 */
.L_x_1:
[----:B------:R-:W-:Y:S01]  /*0240*/  IMAD.MOV.U32 R15, RZ, RZ, R2 ;  /* 0x000000ffff0f7224 */ /* 0x000fe200078e0002 */
[----:B------:R-:W-:-:S07]  /*0250*/  MOV R14, 0x270 ;  /* 0x00000270000e7802 */ /* 0x000fce0000000f00 */
[----:B----4-:R-:W-:Y:S05]  /*0260*/  CALL.REL.NOINC `($__internal_0_$__cuda_sm20_div_u64) ;  /* 0x0000000c00c07944 */ /* 0x010fea0003c00000 */
[----:B------:R-:W-:Y:S01]  /*0270*/  IMAD.MOV.U32 R10, RZ, RZ, R4 ;  /* 0x000000ffff0a7224 */ /* 0x000fe200078e0004 */
[----:B------:R-:W-:-:S07]  /*0280*/  MOV R8, R5 ;  /* 0x0000000500087202 */ /* 0x000fce0000000f00 */
.L_x_2:
[----:B------:R-:W-:Y:S05]  /*0290*/  BSYNC.RECONVERGENT B0 ;  /* 0x0000000000007941 */ /* 0x000fea0003800200 */
.L_x_0:
[----:B------:R-:W0:Y:S01]  /*02a0*/  LDCU UR8, c[0x0][0x388] ;  /* 0x00007100ff0877ac */ /* 0x000e220008000800 */
[----:B------:R-:W-:Y:S01]  /*02b0*/  BSSY.RECONVERGENT B0, `(.L_x_3) ;  /* 0x000001d000007945 */ /* 0x000fe20003800200 */
[----:B0-----:R-:W-:-:S04]  /*02c0*/  IADD3 R15, P0, PT, R2, UR8, RZ ;  /* 0x00000008020f7c10 */ /* 0x001fc8000ff1e0ff */
[----:B------:R-:W-:-:S04]  /*02d0*/  IADD3.X R11, PT, PT, R11, UR5, RZ, P0, !PT ;  /* 0x000000050b0b7c10 */ /* 0x000fc800087fe4ff */
[----:B------:R-:W-:-:S13]  /*02e0*/  ISETP.NE.U32.AND P0, PT, R11, RZ, PT ;  /* 0x000000ff0b00720c */ /* 0x000fda0003f05070 */
[----:B------:R-:W-:Y:S05]  /*02f0*/  @P0 BRA `(.L_x_4) ;  /* 0x0000000000500947 */ /* 0x000fea0003800000 */
[----:B------:R-:W0:Y:S01]  /*0300*/  I2F.U32.RP R5, R9 ;  /* 0x0000000900057306 */ /* 0x000e220000209000 */
[----:B------:R-:W-:-:S07]  /*0310*/  ISETP.NE.U32.AND P2, PT, R9, RZ, PT ;  /* 0x000000ff0900720c */ /* 0x000fce0003f45070 */
[----:B0-----:R-:W0:Y:S02]  /*0320*/  MUFU.RCP R5, R5 ;  /* 0x0000000500057308 */ /* 0x001e240000001000 */
[----:B0-----:R-:W-:-:S06]  /*0330*/  VIADD R3, R5, 0xffffffe ;  /* 0x0ffffffe05037836 */ /* 0x001fcc0000000000 */
[----:B------:R-:W0:Y:S02]  /*0340*/  F2I.FTZ.U32.TRUNC.NTZ R3, R3 ;  /* 0x0000000300037305 */ /* 0x000e24000021f000 */
[----:B0-----:R-:W-:-:S04]  /*0350*/  IMAD.MOV R2, RZ, RZ, -R3 ;  /* 0x000000ffff027224 */ /* 0x001fc800078e0a03 */
[----:B------:R-:W-:Y:S02]  /*0360*/  IMAD R11, R2, R9, RZ ;  /* 0x00000009020b7224 */ /* 0x000fe400078e02ff */
[----:B------:R-:W-:-:S04]  /*0370*/  IMAD.MOV.U32 R2, RZ, RZ, RZ ;  /* 0x000000ffff027224 */ /* 0x000fc800078e00ff */
[----:B------:R-:W-:-:S04]  /*0380*/  IMAD.HI.U32 R2, R3, R11, R2 ;  /* 0x0000000b03027227 */ /* 0x000fc800078e0002 */
[----:B------:R-:W-:Y:S02]  /*0390*/  IMAD.MOV.U32 R3, RZ, RZ, RZ ;  /* 0x000000ffff037224 */ /* 0x000fe400078e00ff */
[----:B------:R-:W-:-:S04]  /*03a0*/  IMAD.HI.U32 R2, R2, R15, RZ ;  /* 0x0000000f02027227 */ /* 0x000fc800078e00ff */
[----:B------:R-:W-:-:S04]  /*03b0*/  IMAD.MOV R4, RZ, RZ, -R2 ;  /* 0x000000ffff047224 */ /* 0x000fc800078e0a02 */
[----:B------:R-:W-:-:S05]  /*03c0*/  IMAD R4, R9, R4, R15 ;  /* 0x0000000409047224 */ /* 0x000fca00078e020f */
[----:B------:R-:W-:-:S13]  /*03d0*/  ISETP.GE.U32.AND P0, PT, R4, R9, PT ;  /* 0x000000090400720c */ /* 0x000fda0003f06070 */
[----:B------:R-:W-:Y:S01]  /*03e0*/  @P0 IMAD.IADD R4, R4, 0x1, -R9 ;  /* 0x0000000104040824 */ /* 0x000fe200078e0a09 */
[----:B------:R-:W-:-:S04]  /*03f0*/  @P0 IADD3 R2, PT, PT, R2, 0x1, RZ ;  /* 0x0000000102020810 */ /* 0x000fc80007ffe0ff */
[----:B------:R-:W-:-:S13]  /*0400*/  ISETP.GE.U32.AND P1, PT, R4, R9, PT ;  /* 0x000000090400720c */ /* 0x000fda0003f26070 */
[----:B------:R-:W-:Y:S01]  /*0410*/  @P1 VIADD R2, R2, 0x1 ;  /* 0x0000000102021836 */ /* 0x000fe20000000000 */
[----:B------:R-:W-:Y:S01]  /*0420*/  @!P2 LOP3.LUT R2, RZ, R9, RZ, 0x33, !PT ;  /* 0x00000009ff02a212 */ /* 0x000fe200078e33ff */
[----:B------:R-:W-:Y:S06]  /*0430*/  BRA `(.L_x_5) ;  /* 0x0000000000107947 */ /* 0x000fec0003800000 */
.L_x_4:
[----:B------:R-:W-:-:S07]  /*0440*/  MOV R14, 0x460 ;  /* 0x00000460000e7802 */ /* 0x000fce0000000f00 */
[----:B------:R-:W-:Y:S05]  /*0450*/  CALL.REL.NOINC `($__internal_0_$__cuda_sm20_div_u64) ;  /* 0x0000000c00447944 */ /* 0x000fea0003c00000 */
[----:B------:R-:W-:Y:S02]  /*0460*/  IMAD.MOV.U32 R2, RZ, RZ, R4 ;  /* 0x000000ffff027224 */ /* 0x000fe400078e0004 */
[----:B------:R-:W-:-:S07]  /*0470*/  IMAD.MOV.U32 R3, RZ, RZ, R5 ;  /* 0x000000ffff037224 */ /* 0x000fce00078e0005 */
.L_x_5:
[----:B------:R-:W-:Y:S05]  /*0480*/  BSYNC.RECONVERGENT B0 ;  /* 0x0000000000007941 */ /* 0x000fea0003800200 */
.L_x_3:
[----:B------:R-:W-:Y:S01]  /*0490*/  ISETP.GE.U32.AND P0, PT, R10, R2, PT ;  /* 0x000000020a00720c */ /* 0x000fe20003f06070 */
[----:B------:R-:W0:Y:S01]  /*04a0*/  LDCU.64 UR8, c[0x0][0x358] ;  /* 0x00006b00ff0877ac */ /* 0x000e220008000a00 */
[----:B------:R-:W-:Y:S01]  /*04b0*/  BSSY.RECONVERGENT B0, `(.L_x_6) ;  /* 0x0000086000007945 */ /* 0x000fe20003800200 */
[----:B------:R-:W-:Y:S01]  /*04c0*/  IMAD.MOV.U32 R12, RZ, RZ, RZ ;  /* 0x000000ffff0c7224 */ /* 0x000fe200078e00ff */
[----:B------:R-:W-:-:S13]  /*04d0*/  ISETP.GE.U32.AND.EX P0, PT, R8, R3, PT, P0 ;  /* 0x000000030800720c */ /* 0x000fda0003f06100 */
[----:B------:R-:W-:Y:S05]  /*04e0*/  @P0 BRA `(.L_x_7) ;  /* 0x0000000800080947 */ /* 0x000fea0003800000 */
[CC--:B------:R-:W-:Y:S01]  /*04f0*/  IADD3 R11, P2, PT, R2.reuse, -R10.reuse, RZ ;  /* 0x8000000a020b7210 */ /* 0x0c0fe20007f5e0ff */
[----:B------:R-:W-:Y:S01]  /*0500*/  BSSY.RECONVERGENT B1, `(.L_x_8) ;  /* 0x000003d000017945 */ /* 0x000fe20003800200 */
[----:B------:R-:W-:Y:S01]  /*0510*/  IADD3 R2, P0, PT, -R2, R10, RZ ;  /* 0x0000000a02027210 */ /* 0x000fe20007f1e1ff */
[----:B------:R-:W-:Y:S01]  /*0520*/  IMAD.MOV.U32 R12, RZ, RZ, RZ ;  /* 0x000000ffff0c7224 */ /* 0x000fe200078e00ff */
[----:B------:R-:W-:Y:S01]  /*0530*/  LOP3.LUT R24, R11, 0x7, RZ, 0xc0, !PT ;  /* 0x000000070b187812 */ /* 0x000fe200078ec0ff */
[C---:B------:R-:W-:Y:S01]  /*0540*/  IMAD.X R13, R3.reuse, 0x1, ~R8, P2 ;  /* 0x00000001030d7824 */ /* 0x040fe200010e0e08 */
[----:B------:R-:W-:Y:S02]  /*0550*/  ISETP.GT.U32.AND P1, PT, R2, -0x8, PT ;  /* 0xfffffff80200780c */ /* 0x000fe40003f24070 */
[----:B------:R-:W-:Y:S02]  /*0560*/  IADD3.X R2, PT, PT, ~R3, R8, RZ, P0, !PT ;  /* 0x0000000803027210 */ /* 0x000fe400007fe5ff */
[----:B------:R-:W-:-:S02]  /*0570*/  ISETP.NE.U32.AND P0, PT, R24, RZ, PT ;  /* 0x000000ff1800720c */ /* 0x000fc40003f05070 */
[----:B------:R-:W-:Y:S02]  /*0580*/  ISETP.GT.U32.AND.EX P1, PT, R2, -0x1, PT, P1 ;  /* 0xffffffff0200780c */ /* 0x000fe40003f24110 */
[----:B------:R-:W-:-:S11]  /*0590*/  ISETP.NE.AND.EX P0, PT, RZ, RZ, PT, P0 ;  /* 0x000000ffff00720c */ /* 0x000fd60003f05300 */
[----:B------:R-:W-:Y:S05]  /*05a0*/  @P1 BRA `(.L_x_9) ;  /* 0x0000000000c81947 */ /* 0x000fea0003800000 */
[----:B------:R-:W1:Y:S01]  /*05b0*/  LDCU.64 UR4, c[0x0][0x380] ;  /* 0x00007000ff0477ac */ /* 0x000e620008000a00 */
[----:B------:R-:W-:Y:S02]  /*05c0*/  IADD3 R3, P1, PT, R10, UR6, RZ ;  /* 0x000000060a037c10 */ /* 0x000fe4000ff3e0ff */
[----:B------:R-:W-:-:S03]  /*05d0*/  IADD3 R5, P2, PT, R7, R10, RZ ;  /* 0x0000000a07057210 */ /* 0x000fc60007f5e0ff */
[--C-:B------:R-:W-:Y:S02]  /*05e0*/  IMAD.X R14, RZ, RZ, R8.reuse, P1 ;  /* 0x000000ffff0e7224 */ /* 0x100fe400008e0608 */
[----:B------:R-:W-:Y:S01]  /*05f0*/  IMAD.X R12, RZ, RZ, R8, P2 ;  /* 0x000000ffff0c7224 */ /* 0x000fe200010e0608 */
[----:B-1----:R-:W-:Y:S02]  /*0600*/  LEA R2, P1, R3, UR4, 0x2 ;  /* 0x0000000403027c11 */ /* 0x002fe4000f8210ff */
[----:B------:R-:W-:Y:S02]  /*0610*/  LEA R4, P3, R5, UR4, 0x2 ;  /* 0x0000000405047c11 */ /* 0x000fe4000f8610ff */
[----:B------:R-:W-:Y:S02]  /*0620*/  LEA.HI.X R3, R3, UR5, R14, 0x2, P1 ;  /* 0x0000000503037c11 */ /* 0x000fe400088f140e */
[----:B------:R-:W-:Y:S02]  /*0630*/  IADD3 R4, P2, PT, R4, 0x10, RZ ;  /* 0x0000001004047810 */ /* 0x000fe40007f5e0ff */
[----:B------:R-:W-:Y:S01]  /*0640*/  LEA.HI.X R5, R5, UR5, R12, 0x2, P3 ;  /* 0x0000000505057c11 */ /* 0x000fe200098f140c */
[----:B------:R-:W-:Y:S01]  /*0650*/  IMAD.MOV.U32 R12, RZ, RZ, RZ ;  /* 0x000000ffff0c7224 */ /* 0x000fe200078e00ff */
[----:B------:R-:W-:-:S02]  /*0660*/  IADD3 R2, P1, PT, R2, 0x10, RZ ;  /* 0x0000001002027810 */ /* 0x000fc40007f3e0ff */
[----:B------:R-:W-:Y:S01]  /*0670*/  LOP3.LUT R14, R11, 0xfffffff8, RZ, 0xc0, !PT ;  /* 0xfffffff80b0e7812 */ /* 0x000fe200078ec0ff */
[----:B------:R-:W-:Y:S01]  /*0680*/  IMAD.X R5, RZ, RZ, R5, P2 ;  /* 0x000000ffff057224 */ /* 0x000fe200010e0605 */
[----:B------:R-:W-:-:S09]  /*0690*/  IADD3.X R3, PT, PT, RZ, R3, RZ, P1, !PT ;  /* 0x00000003ff037210 */ /* 0x000fd20000ffe4ff */
.L_x_10:
[----:B0-----:R-:W2:Y:S04]  /*06a0*/  LDG.E R21, desc[UR8][R2.64+-0x10] ;  /* 0xfffff00802157981 */ /* 0x001ea8000c1e1900 */
[----:B------:R-:W2:Y:S04]  /*06b0*/  LDG.E R22, desc[UR8][R4.64+-0x10] ;  /* 0xfffff00804167981 */ /* 0x000ea8000c1e1900 */
[----:B------:R-:W3:Y:S04]  /*06c0*/  LDG.E R23, desc[UR8][R2.64+-0xc] ;  /* 0xfffff40802177981 */ /* 0x000ee8000c1e1900 */
[----:B------:R-:W3:Y:S04]  /*06d0*/  LDG.E R25, desc[UR8][R4.64+-0xc] ;  /* 0xfffff40804197981 */ /* 0x000ee8000c1e1900 */
[----:B------:R-:W4:Y:S04]  /*06e0*/  LDG.E R19, desc[UR8][R2.64+-0x8] ;  /* 0xfffff80802137981 */ /* 0x000f28000c1e1900 */
[----:B------:R-:W4:Y:S04]  /*06f0*/  LDG.E R20, desc[UR8][R4.64+-0x8] ;  /* 0xfffff80804147981 */ /* 0x000f28000c1e1900 */
[----:B------:R-:W5:Y:S04]  /*0700*/  LDG.E R16, desc[UR8][R2.64+-0x4] ;  /* 0xfffffc0802107981 */ /* 0x000f68000c1e1900 */
[----:B------:R-:W5:Y:S04]  /*0710*/  LDG.E R15, desc[UR8][R4.64+-0x4] ;  /* 0xfffffc08040f7981 */ /* 0x000f68000c1e1900 */
[----:B------:R-:W5:Y:S04]  /*0720*/  LDG.E R17, desc[UR8][R2.64] ;  /* 0x0000000802117981 */ /* 0x000f68000c1e1900 */
[----:B------:R-:W5:Y:S01]  /*0730*/  LDG.E R18, desc[UR8][R4.64] ;  /* 0x0000000804127981 */ /* 0x000f62000c1e1900 */
[----:B--2---:R-:W-:-:S03]  /*0740*/  FFMA R22, R21, R22, R12 ;  /* 0x0000001615167223 */ /* 0x004fc6000000000c */
[----:B------:R-:W2:Y:S04]  /*0750*/  LDG.E R12, desc[UR8][R2.64+0x4] ;  /* 0x00000408020c7981 */ /* 0x000ea8000c1e1900 */
[----:B------:R-:W2:Y:S01]  /*0760*/  LDG.E R21, desc[UR8][R4.64+0x4] ;  /* 0x0000040804157981 */ /* 0x000ea2000c1e1900 */
[----:B---3--:R-:W-:-:S03]  /*0770*/  FFMA R26, R23, R25, R22 ;  /* 0x00000019171a7223 */ /* 0x008fc60000000016 */
[----:B------:R-:W3:Y:S04]  /*0780*/  LDG.E R22, desc[UR8][R2.64+0x8] ;  /* 0x0000080802167981 */ /* 0x000ee8000c1e1900 */
[----:B------:R-:W3:Y:S01]  /*0790*/  LDG.E R23, desc[UR8][R4.64+0x8] ;  /* 0x0000080804177981 */ /* 0x000ee2000c1e1900 */
[----:B----4-:R-:W-:-:S03]  /*07a0*/  FFMA R25, R19, R20, R26 ;  /* 0x0000001413197223 */ /* 0x010fc6000000001a */
[----:B------:R0:W4:Y:S04]  /*07b0*/  LDG.E R19, desc[UR8][R2.64+0xc] ;  /* 0x00000c0802137981 */ /* 0x000128000c1e1900 */
[----:B------:R1:W4:Y:S01]  /*07c0*/  LDG.E R20, desc[UR8][R4.64+0xc] ;  /* 0x00000c0804147981 */ /* 0x000322000c1e1900 */
[----:B------:R-:W-:Y:S01]  /*07d0*/  IADD3 R14, P1, PT, R14, -0x8, RZ ;  /* 0xfffffff80e0e7810 */ /* 0x000fe20007f3e0ff */
[----:B-----5:R-:W-:Y:S01]  /*07e0*/  FFMA R16, R16, R15, R25 ;  /* 0x0000000f10107223 */ /* 0x020fe20000000019 */
[----:B------:R-:W-:Y:S02]  /*07f0*/  IADD3 R10, P2, PT, R10, 0x8, RZ ;  /* 0x000000080a0a7810 */ /* 0x000fe40007f5e0ff */
[----:B------:R-:W-:Y:S02]  /*0800*/  IADD3.X R13, PT, PT, R13, -0x1, RZ, P1, !PT ;  /* 0xffffffff0d0d7810 */ /* 0x000fe40000ffe4ff */
[----:B------:R-:W-:Y:S01]  /*0810*/  ISETP.NE.U32.AND P1, PT, R14, RZ, PT ;  /* 0x000000ff0e00720c */ /* 0x000fe20003f25070 */
[----:B------:R-:W-:Y:S01]  /*0820*/  IMAD.X R8, RZ, RZ, R8, P2 ;  /* 0x000000ffff087224 */ /* 0x000fe200010e0608 */
[----:B0-----:R-:W-:Y:S01]  /*0830*/  IADD3 R2, P3, PT, R2, 0x20, RZ ;  /* 0x0000002002027810 */ /* 0x001fe20007f7e0ff */
[----:B------:R-:W-:Y:S01]  /*0840*/  FFMA R17, R17, R18, R16 ;  /* 0x0000001211117223 */ /* 0x000fe20000000010 */
[----:B------:R-:W-:-:S02]  /*0850*/  ISETP.NE.AND.EX P1, PT, R13, RZ, PT, P1 ;  /* 0x000000ff0d00720c */ /* 0x000fc40003f25310 */
[----:B-1----:R-:W-:Y:S01]  /*0860*/  IADD3 R4, P4, PT, R4, 0x20, RZ ;  /* 0x0000002004047810 */ /* 0x002fe20007f9e0ff */
[----:B------:R-:W-:-:S04]  /*0870*/  IMAD.X R3, RZ, RZ, R3, P3 ;  /* 0x000000ffff037224 */ /* 0x000fc800018e0603 */
[----:B------:R-:W-:Y:S02]  /*0880*/  IMAD.X R5, RZ, RZ, R5, P4 ;  /* 0x000000ffff057224 */ /* 0x000fe400020e0605 */
[----:B--2---:R-:W-:-:S04]  /*0890*/  FFMA R17, R12, R21, R17 ;  /* 0x000000150c117223 */ /* 0x004fc80000000011 */
[----:B---3--:R-:W-:-:S04]  /*08a0*/  FFMA R22, R22, R23, R17 ;  /* 0x0000001716167223 */ /* 0x008fc80000000011 */
[----:B----4-:R-:W-:Y:S01]  /*08b0*/  FFMA R12, R19, R20, R22 ;  /* 0x00000014130c7223 */ /* 0x010fe20000000016 */
[----:B------:R-:W-:Y:S06]  /*08c0*/  @P1 BRA `(.L_x_10) ;  /* 0xfffffffc00741947 */ /* 0x000fec000383ffff */
.L_x_9:
[----:B0-----:R-:W-:Y:S05]  /*08d0*/  BSYNC.RECONVERGENT B1 ;  /* 0x0000000000017941 */ /* 0x001fea0003800200 */
.L_x_8:
[----:B------:R-:W-:Y:S05]  /*08e0*/  @!P0 BRA `(.L_x_7) ;  /* 0x0000000400088947 */ /* 0x000fea0003800000 */
[----:B------:R-:W-:Y:S01]  /*08f0*/  ISETP.GE.U32.AND P1, PT, R24, 0x4, PT ;  /* 0x000000041800780c */ /* 0x000fe20003f26070 */
[----:B------:R-:W-:Y:S01]  /*0900*/  BSSY.RECONVERGENT B1, `(.L_x_11) ;  /* 0x000001d000017945 */ /* 0x000fe20003800200 */
[----:B------:R-:W-:Y:S02]  /*0910*/  LOP3.LUT R21, R11, 0x3, RZ, 0xc0, !PT ;  /* 0x000000030b157812 */ /* 0x000fe400078ec0ff */
[----:B------:R-:W-:Y:S02]  /*0920*/  ISETP.GE.U32.AND.EX P1, PT, RZ, RZ, PT, P1 ;  /* 0x000000ffff00720c */ /* 0x000fe40003f26110 */
[----:B------:R-:W-:-:S04]  /*0930*/  ISETP.NE.U32.AND P0, PT, R21, RZ, PT ;  /* 0x000000ff1500720c */ /* 0x000fc80003f05070 */
[----:B------:R-:W-:-:S07]  /*0940*/  ISETP.NE.AND.EX P0, PT, RZ, RZ, PT, P0 ;  /* 0x000000ffff00720c */ /* 0x000fce0003f05300 */
[----:B------:R-:W-:Y:S06]  /*0950*/  @!P1 BRA `(.L_x_12) ;  /* 0x00000000005c9947 */ /* 0x000fec0003800000 */
[----:B------:R-:W0:Y:S01]  /*0960*/  LDCU.64 UR4, c[0x0][0x380] ;  /* 0x00007000ff0477ac */ /* 0x000e220008000a00 */
[----:B------:R-:W-:Y:S02]  /*0970*/  IADD3 R3, P1, PT, R10, UR6, RZ ;  /* 0x000000060a037c10 */ /* 0x000fe4000ff3e0ff */
[----:B------:R-:W-:-:S03]  /*0980*/  IADD3 R13, P2, PT, R7, R10, RZ ;  /* 0x0000000a070d7210 */ /* 0x000fc60007f5e0ff */
[----:B------:R-:W-:Y:S01]  /*0990*/  IMAD.X R14, RZ, RZ, R8, P1 ;  /* 0x000000ffff0e7224 */ /* 0x000fe200008e0608 */
[----:B------:R-:W-:Y:S02]  /*09a0*/  IADD3.X R16, PT, PT, RZ, R8, RZ, P2, !PT ;  /* 0x00000008ff107210 */ /* 0x000fe400017fe4ff */
[----:B0-----:R-:W-:Y:S02]  /*09b0*/  LEA R4, P1, R3, UR4, 0x2 ;  /* 0x0000000403047c11 */ /* 0x001fe4000f8210ff */
[----:B------:R-:W-:Y:S02]  /*09c0*/  LEA R2, P2, R13, UR4, 0x2 ;  /* 0x000000040d027c11 */ /* 0x000fe4000f8410ff */
[----:B------:R-:W-:Y:S02]  /*09d0*/  LEA.HI.X R5, R3, UR5, R14, 0x2, P1 ;  /* 0x0000000503057c11 */ /* 0x000fe400088f140e */
[----:B------:R-:W-:-:S03]  /*09e0*/  LEA.HI.X R3, R13, UR5, R16, 0x2, P2 ;  /* 0x000000050d037c11 */ /* 0x000fc600090f1410 */
[----:B------:R-:W2:Y:S04]  /*09f0*/  LDG.E R13, desc[UR8][R4.64] ;  /* 0x00000008040d7981 */ /* 0x000ea8000c1e1900 */
[----:B------:R-:W2:Y:S04]  /*0a00*/  LDG.E R14, desc[UR8][R2.64] ;  /* 0x00000008020e7981 */ /* 0x000ea8000c1e1900 */
[----:B------:R-:W3:Y:S04]  /*0a10*/  LDG.E R16, desc[UR8][R4.64+0x4] ;  /* 0x0000040804107981 */ /* 0x000ee8000c1e1900 */
[----:B------:R-:W3:Y:S04]  /*0a20*/  LDG.E R15, desc[UR8][R2.64+0x4] ;  /* 0x00000408020f7981 */ /* 0x000ee8000c1e1900 */
[----:B------:R-:W4:Y:S04]  /*0a30*/  LDG.E R18, desc[UR8][R4.64+0x8] ;  /* 0x0000080804127981 */ /* 0x000f28000c1e1900 */
[----:B------:R-:W4:Y:S04]  /*0a40*/  LDG.E R17, desc[UR8][R2.64+0x8] ;  /* 0x0000080802117981 */ /* 0x000f28000c1e1900 */
[----:B------:R-:W5:Y:S04]  /*0a50*/  LDG.E R20, desc[UR8][R4.64+0xc] ;  /* 0x00000c0804147981 */ /* 0x000f68000c1e1900 */
[----:B------:R-:W5:Y:S01]  /*0a60*/  LDG.E R19, desc[UR8][R2.64+0xc] ;  /* 0x00000c0802137981 */ /* 0x000f62000c1e1900 */
[----:B------:R-:W-:-:S05]  /*0a70*/  IADD3 R10, P1, PT, R10, 0x4, RZ ;  /* 0x000000040a0a7810 */ /* 0x000fca0007f3e0ff */
[----:B------:R-:W-:Y:S02]  /*0a80*/  IMAD.X R8, RZ, RZ, R8, P1 ;  /* 0x000000ffff087224 */ /* 0x000fe400008e0608 */
[----:B--2---:R-:W-:-:S04]  /*0a90*/  FFMA R13, R13, R14, R12 ;  /* 0x0000000e0d0d7223 */ /* 0x004fc8000000000c */
[----:B---3--:R-:W-:-:S04]  /*0aa0*/  FFMA R13, R16, R15, R13 ;  /* 0x0000000f100d7223 */ /* 0x008fc8000000000d */
[----:B----4-:R-:W-:-:S04]  /*0ab0*/  FFMA R13, R18, R17, R13 ;  /* 0x00000011120d7223 */ /* 0x010fc8000000000d */
[----:B-----5:R-:W-:-:S07]  /*0ac0*/  FFMA R12, R20, R19, R13 ;  /* 0x00000013140c7223 */ /* 0x020fce000000000d */
.L_x_12:
[----:B------:R-:W-:Y:S05]  /*0ad0*/  BSYNC.RECONVERGENT B1 ;  /* 0x0000000000017941 */ /* 0x000fea0003800200 */
.L_x_11:
[----:B------:R-:W-:Y:S05]  /*0ae0*/  @!P0 BRA `(.L_x_7) ;  /* 0x0000000000888947 */ /* 0x000fea0003800000 */
[----:B------:R-:W-:Y:S02]  /*0af0*/  ISETP.NE.U32.AND P0, PT, R21, 0x1, PT ;  /* 0x000000011500780c */ /* 0x000fe40003f05070 */
[----:B------:R-:W-:Y:S02]  /*0b00*/  LOP3.LUT R11, R11, 0x1, RZ, 0xc0, !PT ;  /* 0x000000010b0b7812 */ /* 0x000fe400078ec0ff */
[----:B------:R-:W-:Y:S02]  /*0b10*/  ISETP.NE.AND.EX P0, PT, RZ, RZ, PT, P0 ;  /* 0x000000ffff00720c */ /* 0x000fe40003f05300 */
[----:B------:R-:W-:-:S04]  /*0b20*/  ISETP.NE.U32.AND P1, PT, R11, 0x1, PT ;  /* 0x000000010b00780c */ /* 0x000fc80003f25070 */
[----:B------:R-:W-:-:S07]  /*0b30*/  ISETP.NE.U32.AND.EX P1, PT, RZ, RZ, PT, P1 ;  /* 0x000000ffff00720c */ /* 0x000fce0003f25110 */
[----:B------:R-:W0:Y:S01]  /*0b40*/  @P0 LDC.64 R4, c[0x0][0x380] ;  /* 0x0000e000ff040b82 */ /* 0x000e220000000a00 */
[C---:B------:R-:W-:Y:S02]  /*0b50*/  @P0 IADD3 R11, P3, PT, R10.reuse, UR6, RZ ;  /* 0x000000060a0b0c10 */ /* 0x040fe4000ff7e0ff */
[C---:B------:R-:W-:Y:S02]  /*0b60*/  @P0 IADD3 R15, P4, PT, R7.reuse, R10, RZ ;  /* 0x0000000a070f0210 */ /* 0x040fe40007f9e0ff */
[----:B------:R-:W-:Y:S01]  /*0b70*/  @P0 IADD3 R10, P2, PT, R10, 0x2, RZ ;  /* 0x000000020a0a0810 */ /* 0x000fe20007f5e0ff */
[--C-:B------:R-:W-:Y:S02]  /*0b80*/  @P0 IMAD.X R18, RZ, RZ, R8.reuse, P3 ;  /* 0x000000ffff120224 */ /* 0x100fe400018e0608 */
[----:B------:R-:W1:Y:S01]  /*0b90*/  @!P1 LDC.64 R2, c[0x0][0x380] ;  /* 0x0000e000ff029b82 */ /* 0x000e620000000a00 */
[--C-:B------:R-:W-:Y:S01]  /*0ba0*/  @P0 IMAD.X R20, RZ, RZ, R8.reuse, P4 ;  /* 0x000000ffff140224 */ /* 0x100fe200020e0608 */
[----:B------:R-:W-:Y:S01]  /*0bb0*/  @!P1 IADD3 R13, P5, PT, R10, UR6, RZ ;  /* 0x000000060a0d9c10 */ /* 0x000fe2000ffbe0ff */
[----:B------:R-:W-:Y:S01]  /*0bc0*/  @P0 IMAD.X R8, RZ, RZ, R8, P2 ;  /* 0x000000ffff080224 */ /* 0x000fe200010e0608 */
[----:B------:R-:W-:-:S04]  /*0bd0*/  @!P1 IADD3 R7, P2, PT, R7, R10, RZ ;  /* 0x0000000a07079210 */ /* 0x000fc80007f5e0ff */
[----:B------:R-:W-:Y:S01]  /*0be0*/  @!P1 IADD3.X R16, PT, PT, RZ, R8, RZ, P5, !PT ;  /* 0x00000008ff109210 */ /* 0x000fe20002ffe4ff */
[----:B------:R-:W-:Y:S01]  /*0bf0*/  @!P1 IMAD.X R8, RZ, RZ, R8, P2 ;  /* 0x000000ffff089224 */ /* 0x000fe200010e0608 */
[-C--:B0-----:R-:W-:Y:S02]  /*0c00*/  @P0 LEA R10, P4, R11, R4.reuse, 0x2 ;  /* 0x000000040b0a0211 */ /* 0x081fe400078810ff */
[----:B------:R-:W-:Y:S02]  /*0c10*/  @P0 LEA R4, P3, R15, R4, 0x2 ;  /* 0x000000040f040211 */ /* 0x000fe400078610ff */
[-C--:B------:R-:W-:Y:S02]  /*0c20*/  @P0 LEA.HI.X R11, R11, R5.reuse, R18, 0x2, P4 ;  /* 0x000000050b0b0211 */ /* 0x080fe400020f1412 */
[----:B------:R-:W-:Y:S02]  /*0c30*/  @P0 LEA.HI.X R5, R15, R5, R20, 0x2, P3 ;  /* 0x000000050f050211 */ /* 0x000fe400018f1414 */
[----:B-1----:R-:W-:-:S02]  /*0c40*/  @!P1 LEA R14, P5, R13, R2, 0x2 ;  /* 0x000000020d0e9211 */ /* 0x002fc400078a10ff */
[----:B------:R-:W-:Y:S02]  /*0c50*/  @!P1 LEA R2, P2, R7, R2, 0x2 ;  /* 0x0000000207029211 */ /* 0x000fe400078410ff */
[-C--:B------:R-:W-:Y:S02]  /*0c60*/  @!P1 LEA.HI.X R15, R13, R3.reuse, R16, 0x2, P5 ;  /* 0x000000030d0f9211 */ /* 0x080fe400028f1410 */
[----:B------:R-:W2:Y:S01]  /*0c70*/  @P0 LDG.E R13, desc[UR8][R10.64] ;  /* 0x000000080a0d0981 */ /* 0x000ea2000c1e1900 */
[----:B------:R-:W-:-:S03]  /*0c80*/  @!P1 LEA.HI.X R3, R7, R3, R8, 0x2, P2 ;  /* 0x0000000307039211 */ /* 0x000fc600010f1408 */
[----:B------:R-:W2:Y:S04]  /*0c90*/  @P0 LDG.E R16, desc[UR8][R4.64] ;  /* 0x0000000804100981 */ /* 0x000ea8000c1e1900 */
[----:B------:R-:W3:Y:S04]  /*0ca0*/  @P0 LDG.E R8, desc[UR8][R10.64+0x4] ;  /* 0x000004080a080981 */ /* 0x000ee8000c1e1900 */
[----:B------:R-:W3:Y:S04]  /*0cb0*/  @P0 LDG.E R7, desc[UR8][R4.64+0x4] ;  /* 0x0000040804070981 */ /* 0x000ee8000c1e1900 */
[----:B------:R-:W4:Y:S04]  /*0cc0*/  @!P1 LDG.E R15, desc[UR8][R14.64] ;  /* 0x000000080e0f9981 */ /* 0x000f28000c1e1900 */
[----:B------:R-:W4:Y:S01]  /*0cd0*/  @!P1 LDG.E R2, desc[UR8][R2.64] ;  /* 0x0000000802029981 */ /* 0x000f22000c1e1900 */
[----:B--2---:R-:W-:-:S04]  /*0ce0*/  @P0 FFMA R13, R13, R16, R12 ;  /* 0x000000100d0d0223 */ /* 0x004fc8000000000c */
[----:B---3--:R-:W-:-:S04]  /*0cf0*/  @P0 FFMA R12, R8, R7, R13 ;  /* 0x00000007080c0223 */ /* 0x008fc8000000000d */
[----:B----4-:R-:W-:-:S07]  /*0d00*/  @!P1 FFMA R12, R15, R2, R12 ;  /* 0x000000020f0c9223 */ /* 0x010fce000000000c */
.L_x_7:
[----:B0-----:R-:W-:Y:S05]  /*0d10*/  BSYNC.RECONVERGENT B0 ;  /* 0x0000000000007941 */ /* 0x001fea0003800200 */
.L_x_6:
[----:B------:R-:W0:Y:S01]  /*0d20*/  S2UR UR5, SR_CgaCtaId ;  /* 0x00000000000579c3 */ /* 0x000e220000008800 */
[C---:B------:R-:W-:Y:S01]  /*0d30*/  IMAD.IADD R2, R0.reuse, 0x1, R9 ;  /* 0x0000000100027824 */ /* 0x040fe200078e0209 */
[----:B------:R-:W-:Y:S01]  /*0d40*/  UMOV UR4, 0x400 ;  /* 0x0000040000047882 */ /* 0x000fe20000000000 */
[----:B------:R-:W-:-:S03]  /*0d50*/  ISETP.GT.U32.AND P1, PT, R0, 0x1ff, PT ;  /* 0x000001ff0000780c */ /* 0x000fc60003f24070 */
[----:B------:R-:W-:Y:S01]  /*0d60*/  ISETP.GT.U32.AND P0, PT, R2, 0x3ff, PT ;  /* 0x000003ff0200780c */ /* 0x000fe20003f04070 */
[----:B0-----:R-:W-:-:S06]  /*0d70*/  ULEA UR4, UR5, UR4, 0x18 ;  /* 0x0000000405047291 */ /* 0x001fcc000f8ec0ff */
[----:B------:R-:W-:-:S06]  /*0d80*/  LEA R2, R0, UR4, 0x2 ;  /* 0x0000000400027c11 */ /* 0x000fcc000f8e10ff */
[----:B------:R-:W-:Y:S01]  /*0d90*/  @!P0 IMAD R9, R9, 0x4, R2 ;  /* 0x0000000409098824 */ /* 0x000fe200078e0202 */
[----:B------:R-:W-:Y:S04]  /*0da0*/  STS [R2], R12 ;  /* 0x0000000c02007388 */ /* 0x000fe80000000800 */
[----:B------:R-:W-:Y:S01]  /*0db0*/  @!P0 STS [R9], RZ ;  /* 0x000000ff09008388 */ /* 0x000fe20000000800 */
[----:B------:R-:W-:Y:S01]  /*0dc0*/  BAR.SYNC.DEFER_BLOCKING 0x0 ;  /* 0x0000000000007b1d */ /* 0x000fe20000010000 */
[----:B------:R-:W-:-:S05]  /*0dd0*/  ISETP.GT.U32.AND P0, PT, R0, 0xff, PT ;  /* 0x000000ff0000780c */ /* 0x000fca0003f04070 */
[----:B------:R-:W-:Y:S04]  /*0de0*/  @!P1 LDS R3, [R2+0x800] ;  /* 0x0008000002039984 */ /* 0x000fe80000000800 */
[----:B------:R-:W0:Y:S02]  /*0df0*/  @!P1 LDS R4, [R2] ;  /* 0x0000000002049984 */ /* 0x000e240000000800 */
[----:B0-----:R-:W-:-:S05]  /*0e00*/  @!P1 FADD R3, R3, R4 ;  /* 0x0000000403039221 */ /* 0x001fca0000000000 */
[----:B------:R-:W-:Y:S01]  /*0e10*/  @!P1 STS [R2], R3 ;  /* 0x0000000302009388 */ /* 0x000fe20000000800 */
        /* <DEDUP_REMOVED lines=17> */
[----:B------:R0:W-:Y:S01]  /*0f30*/  @!P0 STS [R2], R3 ;  /* 0x0000000302008388 */ /* 0x0001e20000000800 */
[----:B------:R-:W-:Y:S06]  /*0f40*/  BAR.SYNC.DEFER_BLOCKING 0x0 ;  /* 0x0000000000007b1d */ /* 0x000fec0000010000 */
[----:B------:R-:W-:Y:S05]  /*0f50*/  @P1 EXIT ;  /* 0x000000000000194d */ /* 0x000fea0003800000 */
[----:B0-----:R-:W-:Y:S01]  /*0f60*/  LDS R3, [R2+0x80] ;  /* 0x0000800002037984 */ /* 0x001fe20000000800 */
[----:B------:R-:W-:-:S03]  /*0f70*/  ISETP.NE.AND P0, PT, R0, RZ, PT ;  /* 0x000000ff0000720c */ /* 0x000fc60003f05270 */
[----:B------:R-:W0:Y:S02]  /*0f80*/  LDS R4, [R2] ;  /* 0x0000000002047984 */ /* 0x000e240000000800 */
[----:B0-----:R-:W-:-:S05]  /*0f90*/  FADD R3, R3, R4 ;  /* 0x0000000403037221 */ /* 0x001fca0000000000 */
[----:B------:R-:W-:Y:S04]  /*0fa0*/  STS [R2], R3 ;  /* 0x0000000302007388 */ /* 0x000fe80000000800 */
[----:B------:R-:W-:Y:S04]  /*0fb0*/  LDS R4, [R2+0x40] ;  /* 0x0000400002047984 */ /* 0x000fe80000000800 */
        /* <DEDUP_REMOVED lines=18> */
[----:B------:R0:W-:Y:S01]  /*10e0*/  STS [R2], R5 ;  /* 0x0000000502007388 */ /* 0x0001e20000000800 */
[----:B------:R-:W-:Y:S05]  /*10f0*/  @P0 EXIT ;  /* 0x000000000000094d */ /* 0x000fea0003800000 */
[----:B0-----:R-:W0:Y:S01]  /*1100*/  LDS R5, [UR4] ;  /* 0x00000004ff057984 */ /* 0x001e220008000800 */
[----:B------:R-:W1:Y:S08]  /*1110*/  LDC R7, c[0x0][0x38c] ;  /* 0x0000e300ff077b82 */ /* 0x000e700000000800 */
[----:B------:R-:W2:Y:S01]  /*1120*/  LDC.64 R2, c[0x0][0x390] ;  /* 0x0000e400ff027b82 */ /* 0x000ea20000000a00 */
[----:B-1----:R-:W-:-:S04]  /*1130*/  IMAD R7, R7, UR7, R6 ;  /* 0x0000000707077c24 */ /* 0x002fc8000f8e0206 */
[----:B--2---:R-:W-:-:S05]  /*1140*/  IMAD.WIDE.U32 R2, R7, 0x4, R2 ;  /* 0x0000000407027825 */ /* 0x004fca00078e0002 */
[----:B0-----:R-:W-:Y:S01]  /*1150*/  STG.E desc[UR8][R2.64], R5 ;  /* 0x0000000502007986 */ /* 0x001fe2000c101908 */
[----:B------:R-:W-:Y:S05]  /*1160*/  EXIT ;  /* 0x000000000000794d */ /* 0x000fea0003800000 */
        .weak           $__internal_0_$__cuda_sm20_div_u64
        .type           $__internal_0_$__cuda_sm20_div_u64,@function
        .size           $__internal_0_$__cuda_sm20_div_u64,(.L_x_84 - $__internal_0_$__cuda_sm20_div_u64)
$__internal_0_$__cuda_sm20_div_u64:
[----:B------:R-:W-:Y:S01]  /*1170*/  MOV R16, R9 ;  /* 0x0000000900107202 */ /* 0x000fe20000000f00 */
[----:B------:R-:W-:-:S05]  /*1180*/  IMAD.U32 R17, RZ, RZ, UR4 ;  /* 0x00000004ff117e24 */ /* 0x000fca000f8e00ff */
[----:B------:R-:W0:Y:S08]  /*1190*/  I2F.U64.RP R16, R16 ;  /* 0x0000001000107312 */ /* 0x000e300000309000 */
[----:B0-----:R-:W0:Y:S02]  /*11a0*/  MUFU.RCP R4, R16 ;  /* 0x0000001000047308 */ /* 0x001e240000001000 */
[----:B0-----:R-:W-:-:S06]  /*11b0*/  VIADD R4, R4, 0x1ffffffe ;  /* 0x1ffffffe04047836 */ /* 0x001fcc0000000000 */
[----:B------:R-:W0:Y:S02]  /*11c0*/  F2I.U64.TRUNC R4, R4 ;  /* 0x0000000400047311 */ /* 0x000e24000020d800 */
[----:B0-----:R-:W-:-:S04]  /*11d0*/  IMAD.WIDE.U32 R12, R4, R9, RZ ;  /* 0x00000009040c7225 */ /* 0x001fc800078e00ff */
[----:B------:R-:W-:Y:S01]  /*11e0*/  IMAD R13, R4, UR4, R13 ;  /* 0x00000004040d7c24 */ /* 0x000fe2000f8e020d */
[----:B------:R-:W-:-:S03]  /*11f0*/  IADD3 R19, P0, PT, RZ, -R12, RZ ;  /* 0x8000000cff137210 */ /* 0x000fc60007f1e0ff */
[----:B------:R-:W-:Y:S02]  /*1200*/  IMAD R13, R5, R9, R13 ;  /* 0x00000009050d7224 */ /* 0x000fe400078e020d */
[----:B------:R-:W-:-:S04]  /*1210*/  IMAD.HI.U32 R12, R4, R19, RZ ;  /* 0x00000013040c7227 */ /* 0x000fc800078e00ff */
[----:B------:R-:W-:Y:S02]  /*1220*/  IMAD.X R21, RZ, RZ, ~R13, P0 ;  /* 0x000000ffff157224 */ /* 0x000fe400000e0e0d */
[----:B------:R-:W-:Y:S02]  /*1230*/  IMAD.MOV.U32 R13, RZ, RZ, R4 ;  /* 0x000000ffff0d7224 */ /* 0x000fe400078e0004 */
[-C--:B------:R-:W-:Y:S02]  /*1240*/  IMAD R17, R5, R21.reuse, RZ ;  /* 0x0000001505117224 */ /* 0x080fe400078e02ff */
[----:B------:R-:W-:-:S04]  /*1250*/  IMAD.WIDE.U32 R12, P0, R4, R21, R12 ;  /* 0x00000015040c7225 */ /* 0x000fc8000780000c */
[----:B------:R-:W-:-:S04]  /*1260*/  IMAD.HI.U32 R21, R5, R21, RZ ;  /* 0x0000001505157227 */ /* 0x000fc800078e00ff */
[----:B------:R-:W-:-:S05]  /*1270*/  IMAD.HI.U32 R12, P1, R5, R19, R12 ;  /* 0x00000013050c7227 */ /* 0x000fca000782000c */
[----:B------:R-:W-:Y:S01]  /*1280*/  IADD3 R13, P2, PT, R17, R12, RZ ;  /* 0x0000000c110d7210 */ /* 0x000fe20007f5e0ff */
[----:B------:R-:W-:-:S04]  /*1290*/  IMAD.X R12, R21, 0x1, R5, P0 ;  /* 0x00000001150c7824 */ /* 0x000fc800000e0605 */
[----:B------:R-:W-:Y:S01]  /*12a0*/  IMAD.WIDE.U32 R4, R13, R9, RZ ;  /* 0x000000090d047225 */ /* 0x000fe200078e00ff */
[----:B------:R-:W-:-:S03]  /*12b0*/  IADD3.X R16, PT, PT, RZ, RZ, R12, P2, P1 ;  /* 0x000000ffff107210 */ /* 0x000fc600017e240c */
[----:B------:R-:W-:Y:S01]  /*12c0*/  IMAD R5, R13, UR4, R5 ;  /* 0x000000040d057c24 */ /* 0x000fe2000f8e0205 */
[----:B------:R-:W-:-:S03]  /*12d0*/  IADD3 R17, P0, PT, RZ, -R4, RZ ;  /* 0x80000004ff117210 */ /* 0x000fc60007f1e0ff */
[----:B------:R-:W-:Y:S02]  /*12e0*/  IMAD R5, R16, R9, R5 ;  /* 0x0000000910057224 */ /* 0x000fe400078e0205 */
[----:B------:R-:W-:-:S03]  /*12f0*/  IMAD.HI.U32 R12, R13, R17, RZ ;  /* 0x000000110d0c7227 */ /* 0x000fc600078e00ff */
[----:B------:R-:W-:-:S05]  /*1300*/  IADD3.X R5, PT, PT, RZ, ~R5, RZ, P0, !PT ;  /* 0x80000005ff057210 */ /* 0x000fca00007fe4ff */
[----:B------:R-:W-:-:S04]  /*1310*/  IMAD.WIDE.U32 R12, P0, R13, R5, R12 ;  /* 0x000000050d0c7225 */ /* 0x000fc8000780000c */
[C---:B------:R-:W-:Y:S02]  /*1320*/  IMAD R19, R16.reuse, R5, RZ ;  /* 0x0000000510137224 */ /* 0x040fe400078e02ff */
[----:B------:R-:W-:-:S04]  /*1330*/  IMAD.HI.U32 R12, P1, R16, R17, R12 ;  /* 0x00000011100c7227 */ /* 0x000fc8000782000c */
[----:B------:R-:W-:Y:S01]  /*1340*/  IMAD.HI.U32 R5, R16, R5, RZ ;  /* 0x0000000510057227 */ /* 0x000fe200078e00ff */
[----:B------:R-:W-:-:S03]  /*1350*/  IADD3 R12, P2, PT, R19, R12, RZ ;  /* 0x0000000c130c7210 */ /* 0x000fc60007f5e0ff */
[----:B------:R-:W-:Y:S02]  /*1360*/  IMAD.X R16, R5, 0x1, R16, P0 ;  /* 0x0000000105107824 */ /* 0x000fe400000e0610 */
[----:B------:R-:W-:-:S03]  /*1370*/  IMAD.HI.U32 R4, R12, R15, RZ ;  /* 0x0000000f0c047227 */ /* 0x000fc600078e00ff */
[----:B------:R-:W-:Y:S01]  /*1380*/  IADD3.X R16, PT, PT, RZ, RZ, R16, P2, P1 ;  /* 0x000000ffff107210 */ /* 0x000fe200017e2410 */
[----:B------:R-:W-:Y:S02]  /*1390*/  IMAD.MOV.U32 R5, RZ, RZ, RZ ;  /* 0x000000ffff057224 */ /* 0x000fe400078e00ff */
[----:B------:R-:W-:-:S04]  /*13a0*/  IMAD.WIDE.U32 R4, R12, R11, R4 ;  /* 0x0000000b0c047225 */ /* 0x000fc800078e0004 */
[C---:B------:R-:W-:Y:S02]  /*13b0*/  IMAD R13, R16.reuse, R11, RZ ;  /* 0x0000000b100d7224 */ /* 0x040fe400078e02ff */
[----:B------:R-:W-:-:S04]  /*13c0*/  IMAD.HI.U32 R4, P0, R16, R15, R4 ;  /* 0x0000000f10047227 */ /* 0x000fc80007800004 */
[----:B------:R-:W-:Y:S01]  /*13d0*/  IMAD.HI.U32 R12, R16, R11, RZ ;  /* 0x0000000b100c7227 */ /* 0x000fe200078e00ff */
[----:B------:R-:W-:-:S03]  /*13e0*/  IADD3 R13, P1, PT, R13, R4, RZ ;  /* 0x000000040d0d7210 */ /* 0x000fc60007f3e0ff */
[----:B------:R-:W-:Y:S02]  /*13f0*/  IMAD.X R12, RZ, RZ, R12, P0 ;  /* 0x000000ffff0c7224 */ /* 0x000fe400000e060c */
[----:B------:R-:W-:-:S04]  /*1400*/  IMAD.WIDE.U32 R4, R13, R9, RZ ;  /* 0x000000090d047225 */ /* 0x000fc800078e00ff */
[----:B------:R-:W-:Y:S01]  /*1410*/  IMAD.X R12, RZ, RZ, R12, P1 ;  /* 0x000000ffff0c7224 */ /* 0x000fe200008e060c */
[----:B------:R-:W-:Y:S01]  /*1420*/  IADD3 R18, P1, PT, -R4, R15, RZ ;  /* 0x0000000f04127210 */ /* 0x000fe20007f3e1ff */
[----:B------:R-:W-:-:S03]  /*1430*/  IMAD R5, R13, UR4, R5 ;  /* 0x000000040d057c24 */ /* 0x000fc6000f8e0205 */
[-C--:B------:R-:W-:Y:S01]  /*1440*/  ISETP.GE.U32.AND P0, PT, R18, R9.reuse, PT ;  /* 0x000000091200720c */ /* 0x080fe20003f06070 */
[----:B------:R-:W-:-:S05]  /*1450*/  IMAD R4, R12, R9, R5 ;  /* 0x000000090c047224 */ /* 0x000fca00078e0205 */
[----:B------:R-:W-:Y:S02]  /*1460*/  IADD3.X R20, PT, PT, ~R4, R11, RZ, P1, !PT ;  /* 0x0000000b04147210 */ /* 0x000fe40000ffe5ff */
[----:B------:R-:W-:Y:S02]  /*1470*/  IADD3 R4, P2, PT, R13, 0x1, RZ ;  /* 0x000000010d047810 */ /* 0x000fe40007f5e0ff */
[----:B------:R-:W-:Y:S02]  /*1480*/  ISETP.GE.U32.AND.EX P0, PT, R20, UR4, PT, P0 ;  /* 0x0000000414007c0c */ /* 0x000fe4000bf06100 */
[----:B------:R-:W-:Y:S01]  /*1490*/  IADD3 R16, P1, PT, -R9, R18, RZ ;  /* 0x0000001209107210 */ /* 0x000fe20007f3e1ff */
[----:B------:R-:W-:Y:S01]  /*14a0*/  IMAD.X R5, RZ, RZ, R12, P2 ;  /* 0x000000ffff057224 */ /* 0x000fe200010e060c */
[----:B------:R-:W-:Y:S02]  /*14b0*/  SEL R13, R4, R13, P0 ;  /* 0x0000000d040d7207 */ /* 0x000fe40000000000 */
[----:B------:R-:W-:-:S02]  /*14c0*/  IADD3.X R15, PT, PT, R20, ~UR4, RZ, P1, !PT ;  /* 0x80000004140f7c10 */ /* 0x000fc40008ffe4ff */
[----:B------:R-:W-:Y:S02]  /*14d0*/  SEL R16, R16, R18, P0 ;  /* 0x0000001210107207 */ /* 0x000fe40000000000 */
[----:B------:R-:W-:Y:S02]  /*14e0*/  SEL R12, R5, R12, P0 ;  /* 0x0000000c050c7207 */ /* 0x000fe40000000000 */
[----:B------:R-:W-:Y:S02]  /*14f0*/  IADD3 R4, P2, PT, R13, 0x1, RZ ;  /* 0x000000010d047810 */ /* 0x000fe40007f5e0ff */
[----:B------:R-:W-:Y:S02]  /*1500*/  SEL R15, R15, R20, P0 ;  /* 0x000000140f0f7207 */ /* 0x000fe40000000000 */
[----:B------:R-:W-:Y:S01]  /*1510*/  ISETP.GE.U32.AND P0, PT, R16, R9, PT ;  /* 0x000000091000720c */ /* 0x000fe20003f06070 */
[----:B------:R-:W-:Y:S01]  /*1520*/  IMAD.X R5, RZ, RZ, R12, P2 ;  /* 0x000000ffff057224 */ /* 0x000fe200010e060c */
[----:B------:R-:W-:-:S02]  /*1530*/  ISETP.NE.U32.AND P1, PT, R9, RZ, PT ;  /* 0x000000ff0900720c */ /* 0x000fc40003f25070 */
[----:B------:R-:W-:Y:S01]  /*1540*/  ISETP.GE.U32.AND.EX P0, PT, R15, UR4, PT, P0 ;  /* 0x000000040f007c0c */ /* 0x000fe2000bf06100 */
[----:B------:R-:W-:Y:S01]  /*1550*/  IMAD.MOV.U32 R15, RZ, RZ, 0x0 ;  /* 0x00000000ff0f7424 */ /* 0x000fe200078e00ff */
[----:B------:R-:W-:Y:S02]  /*1560*/  ISETP.NE.AND.EX P1, PT, RZ, UR4, PT, P1 ;  /* 0x00000004ff007c0c */ /* 0x000fe4000bf25310 */
[----:B------:R-:W-:Y:S02]  /*1570*/  SEL R4, R4, R13, P0 ;  /* 0x0000000d04047207 */ /* 0x000fe40000000000 */
[----:B------:R-:W-:Y:S02]  /*1580*/  SEL R5, R5, R12, P0 ;  /* 0x0000000c05057207 */ /* 0x000fe40000000000 */
[----:B------:R-:W-:Y:S02]  /*1590*/  SEL R4, R4, 0xffffffff, P1 ;  /* 0xffffffff04047807 */ /* 0x000fe40000800000 */
[----:B------:R-:W-:Y:S01]  /*15a0*/  SEL R5, R5, 0xffffffff, P1 ;  /* 0xffffffff05057807 */ /* 0x000fe20000800000 */
[----:B------:R-:W-:Y:S06]  /*15b0*/  RET.REL.NODEC R14 `(_ZN6device6scalarILm1024EEEvPfiiS1_) ;  /* 0xffffffe80e907950 */ /* 0x000fec0003c3ffff */
.L_x_13:
[----:B------:R-:W-:-:S00]  /*15c0*/  BRA `(.L_x_13) ;  /* 0xfffffffc00fc7947 */ /* 0x000fc0000383ffff */
[----:B------:R-:W-:-:S00]  /*15d0*/  NOP ;  /* 0x0000000000007918 */ /* 0x000fc00000000000 */
        /* <DEDUP_REMOVED lines=10> */
.L_x_84:


//--------------------- .text._ZN6device6scalarILm512EEEvPfiiS1_ --------------------------
	.section	.text._ZN6device6scalarILm512EEEvPfiiS1_,"ax",@progbits
	.align	128
        .global         _ZN6device6scalarILm512EEEvPfiiS1_
        .type           _ZN6device6scalarILm512EEEvPfiiS1_,@function
        .size           _ZN6device6scalarILm512EEEvPfiiS1_,(.L_x_85 - _ZN6device6scalarILm512EEEvPfiiS1_)
        .other          _ZN6device6scalarILm512EEEvPfiiS1_,@"STO_CUDA_ENTRY STV_DEFAULT"
_ZN6device6scalarILm512EEEvPfiiS1_:
.text._ZN6device6scalarILm512EEEvPfiiS1_:
        /* <DEDUP_REMOVED lines=36> */
.L_x_15:
[----:B------:R-:W-:Y:S01]  /*0240*/  IMAD.MOV.U32 R15, RZ, RZ, R2 ;  /* 0x000000ffff0f7224 */ /* 0x000fe200078e0002 */
[----:B------:R-:W-:-:S07]  /*0250*/  MOV R14, 0x270 ;  /* 0x00000270000e7802 */ /* 0x000fce0000000f00 */
[----:B----4-:R-:W-:Y:S05]  /*0260*/  CALL.REL.NOINC `($__internal_1_$__cuda_sm20_div_u64) ;  /* 0x0000000c00a87944 */ /* 0x010fea0003c00000 */
[----:B------:R-:W-:Y:S01]  /*0270*/  IMAD.MOV.U32 R10, RZ, RZ, R4 ;  /* 0x000000ffff0a7224 */ /* 0x000fe200078e0004 */
[----:B------:R-:W-:-:S07]  /*0280*/  MOV R8, R5 ;  /* 0x0000000500087202 */ /* 0x000fce0000000f00 */
.L_x_16:
[----:B------:R-:W-:Y:S05]  /*0290*/  BSYNC.RECONVERGENT B0 ;  /* 0x0000000000007941 */ /* 0x000fea0003800200 */
.L_x_14:
        /* <DEDUP_REMOVED lines=26> */
.L_x_18:
[----:B------:R-:W-:-:S07]  /*0440*/  MOV R14, 0x460 ;  /* 0x00000460000e7802 */ /* 0x000fce0000000f00 */
[----:B------:R-:W-:Y:S05]  /*0450*/  CALL.REL.NOINC `($__internal_1_$__cuda_sm20_div_u64) ;  /* 0x0000000c002c7944 */ /* 0x000fea0003c00000 */
[----:B------:R-:W-:Y:S02]  /*0460*/  IMAD.MOV.U32 R2, RZ, RZ, R4 ;  /* 0x000000ffff027224 */ /* 0x000fe400078e0004 */
[----:B------:R-:W-:-:S07]  /*0470*/  IMAD.MOV.U32 R3, RZ, RZ, R5 ;  /* 0x000000ffff037224 */ /* 0x000fce00078e0005 */
.L_x_19:
[----:B------:R-:W-:Y:S05]  /*0480*/  BSYNC.RECONVERGENT B0 ;  /* 0x0000000000007941 */ /* 0x000fea0003800200 */
.L_x_17:
        /* <DEDUP_REMOVED lines=33> */
.L_x_24:
        /* <DEDUP_REMOVED lines=35> */
.L_x_23:
[----:B0-----:R-:W-:Y:S05]  /*08d0*/  BSYNC.RECONVERGENT B1 ;  /* 0x0000000000017941 */ /* 0x001fea0003800200 */
.L_x_22:
        /* <DEDUP_REMOVED lines=31> */
.L_x_26:
[----:B------:R-:W-:Y:S05]  /*0ad0*/  BSYNC.RECONVERGENT B1 ;  /* 0x0000000000017941 */ /* 0x000fea0003800200 */
.L_x_25:
        /* <DEDUP_REMOVED lines=35> */
.L_x_21:
[----:B0-----:R-:W-:Y:S05]  /*0d10*/  BSYNC.RECONVERGENT B0 ;  /* 0x0000000000007941 */ /* 0x001fea0003800200 */
.L_x_20:
        /* <DEDUP_REMOVED lines=30> */
[----:B------:R-:W-:Y:S01]  /*0f00*/  LDS R3, [R2+0x80] ;  /* 0x0000800002037984 */ /* 0x000fe20000000800 */
[----:B------:R-:W-:-:S03]  /*0f10*/  ISETP.NE.AND P0, PT, R0, RZ, PT ;  /* 0x000000ff0000720c */ /* 0x000fc60003f05270 */
[----:B------:R-:W1:Y:S02]  /*0f20*/  LDS R4, [R2] ;  /* 0x0000000002047984 */ /* 0x000e640000000800 */
[----:B-1----:R-:W-:-:S05]  /*0f30*/  FADD R3, R3, R4 ;  /* 0x0000000403037221 */ /* 0x002fca0000000000 */
[----:B------:R-:W-:Y:S04]  /*0f40*/  STS [R2], R3 ;  /* 0x0000000302007388 */ /* 0x000fe80000000800 */
[----:B------:R-:W-:Y:S04]  /*0f50*/  LDS R4, [R2+0x40] ;  /* 0x0000400002047984 */ /* 0x000fe80000000800 */
[----:B------:R-:W1:Y:S02]  /*0f60*/  LDS R5, [R2] ;  /* 0x0000000002057984 */ /* 0x000e640000000800 */
[----:B-1----:R-:W-:-:S05]  /*0f70*/  FADD R5, R4, R5 ;  /* 0x0000000504057221 */ /* 0x002fca0000000000 */
[----:B------:R-:W-:Y:S04]  /*0f80*/  STS [R2], R5 ;  /* 0x0000000502007388 */ /* 0x000fe80000000800 */
[----:B------:R-:W-:Y:S04]  /*0f90*/  LDS R4, [R2+0x20] ;  /* 0x0000200002047984 */ /* 0x000fe80000000800 */
[----:B0-----:R-:W0:Y:S02]  /*0fa0*/  LDS R7, [R2] ;  /* 0x0000000002077984 */ /* 0x001e240000000800 */
        /* <DEDUP_REMOVED lines=22> */
        .weak           $__internal_1_$__cuda_sm20_div_u64
        .type           $__internal_1_$__cuda_sm20_div_u64,@function
        .size           $__internal_1_$__cuda_sm20_div_u64,(.L_x_85 - $__internal_1_$__cuda_sm20_div_u64)
$__internal_1_$__cuda_sm20_div_u64:
        /* <DEDUP_REMOVED lines=68> */
[----:B------:R-:W-:Y:S06]  /*1550*/  RET.REL.NODEC R14 `(_ZN6device6scalarILm512EEEvPfiiS1_) ;  /* 0xffffffe80ea87950 */ /* 0x000fec0003c3ffff */
.L_x_27:
        /* <DEDUP_REMOVED lines=10> */
.L_x_85:


//--------------------- .text._ZN6device6scalarILm256EEEvPfiiS1_ --------------------------
	.section	.text._ZN6device6scalarILm256EEEvPfiiS1_,"ax",@progbits
	.align	128
        .global         _ZN6device6scalarILm256EEEvPfiiS1_
        .type           _ZN6device6scalarILm256EEEvPfiiS1_,@function
        .size           _ZN6device6scalarILm256EEEvPfiiS1_,(.L_x_86 - _ZN6device6scalarILm256EEEvPfiiS1_)
        .other          _ZN6device6scalarILm256EEEvPfiiS1_,@"STO_CUDA_ENTRY STV_DEFAULT"
_ZN6device6scalarILm256EEEvPfiiS1_:
.text._ZN6device6scalarILm256EEEvPfiiS1_:
        /* <DEDUP_REMOVED lines=36> */
.L_x_29:
[----:B------:R-:W-:Y:S01]  /*0240*/  IMAD.MOV.U32 R15, RZ, RZ, R2 ;  /* 0x000000ffff0f7224 */ /* 0x000fe200078e0002 */
[----:B------:R-:W-:-:S07]  /*0250*/  MOV R14, 0x270 ;  /* 0x00000270000e7802 */ /* 0x000fce0000000f00 */
[----:B----4-:R-:W-:Y:S05]  /*0260*/  CALL.REL.NOINC `($__internal_2_$__cuda_sm20_div_u64) ;  /* 0x0000000c00907944 */ /* 0x010fea0003c00000 */
[----:B------:R-:W-:Y:S01]  /*0270*/  IMAD.MOV.U32 R10, RZ, RZ, R4 ;  /* 0x000000ffff0a7224 */ /* 0x000fe200078e0004 */
[----:B------:R-:W-:-:S07]  /*0280*/  MOV R8, R5 ;  /* 0x0000000500087202 */ /* 0x000fce0000000f00 */
.L_x_30:
[----:B------:R-:W-:Y:S05]  /*0290*/  BSYNC.RECONVERGENT B0 ;  /* 0x0000000000007941 */ /* 0x000fea0003800200 */
.L_x_28:
        /* <DEDUP_REMOVED lines=26> */
.L_x_32:
[----:B------:R-:W-:-:S07]  /*0440*/  MOV R14, 0x460 ;  /* 0x00000460000e7802 */ /* 0x000fce0000000f00 */
[----:B------:R-:W-:Y:S05]  /*0450*/  CALL.REL.NOINC `($__internal_2_$__cuda_sm20_div_u64) ;  /* 0x0000000c00147944 */ /* 0x000fea0003c00000 */
[----:B------:R-:W-:Y:S02]  /*0460*/  IMAD.MOV.U32 R2, RZ, RZ, R4 ;  /* 0x000000ffff027224 */ /* 0x000fe400078e0004 */
[----:B------:R-:W-:-:S07]  /*0470*/  IMAD.MOV.U32 R3, RZ, RZ, R5 ;  /* 0x000000ffff037224 */ /* 0x000fce00078e0005 */
.L_x_33:
[----:B------:R-:W-:Y:S05]  /*0480*/  BSYNC.RECONVERGENT B0 ;  /* 0x0000000000007941 */ /* 0x000fea0003800200 */
.L_x_31:
        /* <DEDUP_REMOVED lines=33> */
.L_x_38:
        /* <DEDUP_REMOVED lines=35> */
.L_x_37:
[----:B0-----:R-:W-:Y:S05]  /*08d0*/  BSYNC.RECONVERGENT B1 ;  /* 0x0000000000017941 */ /* 0x001fea0003800200 */
.L_x_36:
        /* <DEDUP_REMOVED lines=31> */
.L_x_40:
[----:B------:R-:W-:Y:S05]  /*0ad0*/  BSYNC.RECONVERGENT B1 ;  /* 0x0000000000017941 */ /* 0x000fea0003800200 */
.L_x_39:
        /* <DEDUP_REMOVED lines=35> */
.L_x_35:
[----:B0-----:R-:W-:Y:S05]  /*0d10*/  BSYNC.RECONVERGENT B0 ;  /* 0x0000000000007941 */ /* 0x001fea0003800200 */
.L_x_34:
        /* <DEDUP_REMOVED lines=57> */
        .weak           $__internal_2_$__cuda_sm20_div_u64
        .type           $__internal_2_$__cuda_sm20_div_u64,@function
        .size           $__internal_2_$__cuda_sm20_div_u64,(.L_x_86 - $__internal_2_$__cuda_sm20_div_u64)
$__internal_2_$__cuda_sm20_div_u64:
        /* <DEDUP_REMOVED lines=68> */
[----:B------:R-:W-:Y:S06]  /*14f0*/  RET.REL.NODEC R14 `(_ZN6device6scalarILm256EEEvPfiiS1_) ;  /* 0xffffffe80ec07950 */ /* 0x000fec0003c3ffff */
.L_x_41:
        /* <DEDUP_REMOVED lines=16> */
.L_x_86:


//--------------------- .text._ZN6device6scalarILm128EEEvPfiiS1_ --------------------------
	.section	.text._ZN6device6scalarILm128EEEvPfiiS1_,"ax",@progbits
	.align	128
        .global         _ZN6device6scalarILm128EEEvPfiiS1_
        .type           _ZN6device6scalarILm128EEEvPfiiS1_,@function
        .size           _ZN6device6scalarILm128EEEvPfiiS1_,(.L_x_87 - _ZN6device6scalarILm128EEEvPfiiS1_)
        .other          _ZN6device6scalarILm128EEEvPfiiS1_,@"STO_CUDA_ENTRY STV_DEFAULT"
_ZN6device6scalarILm128EEEvPfiiS1_:
.text._ZN6device6scalarILm128EEEvPfiiS1_:
        /* <DEDUP_REMOVED lines=36> */
.L_x_43:
[----:B------:R-:W-:Y:S01]  /*0240*/  IMAD.MOV.U32 R15, RZ, RZ, R2 ;  /* 0x000000ffff0f7224 */ /* 0x000fe200078e0002 */
[----:B------:R-:W-:-:S07]  /*0250*/  MOV R14, 0x270 ;  /* 0x00000270000e7802 */ /* 0x000fce0000000f00 */
[----:B----4-:R-:W-:Y:S05]  /*0260*/  CALL.REL.NOINC `($__internal_3_$__cuda_sm20_div_u64) ;  /* 0x0000000c00787944 */ /* 0x010fea0003c00000 */
[----:B------:R-:W-:Y:S01]  /*0270*/  IMAD.MOV.U32 R10, RZ, RZ, R4 ;  /* 0x000000ffff0a7224 */ /* 0x000fe200078e0004 */
[----:B------:R-:W-:-:S07]  /*0280*/  MOV R8, R5 ;  /* 0x0000000500087202 */ /* 0x000fce0000000f00 */
.L_x_44:
[----:B------:R-:W-:Y:S05]  /*0290*/  BSYNC.RECONVERGENT B0 ;  /* 0x0000000000007941 */ /* 0x000fea0003800200 */
.L_x_42:
        /* <DEDUP_REMOVED lines=26> */
.L_x_46:
[----:B------:R-:W-:-:S07]  /*0440*/  MOV R14, 0x460 ;  /* 0x00000460000e7802 */ /* 0x000fce0000000f00 */
[----:B------:R-:W-:Y:S05]  /*0450*/  CALL.REL.NOINC `($__internal_3_$__cuda_sm20_div_u64) ;  /* 0x0000000800fc7944 */ /* 0x000fea0003c00000 */
[----:B------:R-:W-:Y:S02]  /*0460*/  IMAD.MOV.U32 R2, RZ, RZ, R4 ;  /* 0x000000ffff027224 */ /* 0x000fe400078e0004 */
[----:B------:R-:W-:-:S07]  /*0470*/  IMAD.MOV.U32 R3, RZ, RZ, R5 ;  /* 0x000000ffff037224 */ /* 0x000fce00078e0005 */
.L_x_47:
[----:B------:R-:W-:Y:S05]  /*0480*/  BSYNC.RECONVERGENT B0 ;  /* 0x0000000000007941 */ /* 0x000fea0003800200 */
.L_x_45:
        /* <DEDUP_REMOVED lines=33> */
.L_x_52:
        /* <DEDUP_REMOVED lines=35> */
.L_x_51:
[----:B0-----:R-:W-:Y:S05]  /*08d0*/  BSYNC.RECONVERGENT B1 ;  /* 0x0000000000017941 */ /* 0x001fea0003800200 */
.L_x_50:
        /* <DEDUP_REMOVED lines=31> */
.L_x_54:
[----:B------:R-:W-:Y:S05]  /*0ad0*/  BSYNC.RECONVERGENT B1 ;  /* 0x0000000000017941 */ /* 0x000fea0003800200 */
.L_x_53:
        /* <DEDUP_REMOVED lines=35> */
.L_x_49:
[----:B0-----:R-:W-:Y:S05]  /*0d10*/  BSYNC.RECONVERGENT B0 ;  /* 0x0000000000007941 */ /* 0x001fea0003800200 */
.L_x_48:
        /* <DEDUP_REMOVED lines=51> */
        .weak           $__internal_3_$__cuda_sm20_div_u64
        .type           $__internal_3_$__cuda_sm20_div_u64,@function
        .size           $__internal_3_$__cuda_sm20_div_u64,(.L_x_87 - $__internal_3_$__cuda_sm20_div_u64)
$__internal_3_$__cuda_sm20_div_u64:
        /* <DEDUP_REMOVED lines=68> */
[----:B------:R-:W-:Y:S06]  /*1490*/  RET.REL.NODEC R14 `(_ZN6device6scalarILm128EEEvPfiiS1_) ;  /* 0xffffffe80ed87950 */ /* 0x000fec0003c3ffff */
.L_x_55:
        /* <DEDUP_REMOVED lines=14> */
.L_x_87:


//--------------------- .text._ZN6device6scalarILm64EEEvPfiiS1_ --------------------------
	.section	.text._ZN6device6scalarILm64EEEvPfiiS1_,"ax",@progbits
	.align	128
        .global         _ZN6device6scalarILm64EEEvPfiiS1_
        .type           _ZN6device6scalarILm64EEEvPfiiS1_,@function
        .size           _ZN6device6scalarILm64EEEvPfiiS1_,(.L_x_88 - _ZN6device6scalarILm64EEEvPfiiS1_)
        .other          _ZN6device6scalarILm64EEEvPfiiS1_,@"STO_CUDA_ENTRY STV_DEFAULT"
_ZN6device6scalarILm64EEEvPfiiS1_:
.text._ZN6device6scalarILm64EEEvPfiiS1_:
        /* <DEDUP_REMOVED lines=36> */
.L_x_57:
[----:B------:R-:W-:Y:S01]  /*0240*/  IMAD.MOV.U32 R15, RZ, RZ, R2 ;  /* 0x000000ffff0f7224 */ /* 0x000fe200078e0002 */
[----:B------:R-:W-:-:S07]  /*0250*/  MOV R14, 0x270 ;  /* 0x00000270000e7802 */ /* 0x000fce0000000f00 */
[----:B----4-:R-:W-:Y:S05]  /*0260*/  CALL.REL.NOINC `($__internal_4_$__cuda_sm20_div_u64) ;  /* 0x0000000c00607944 */ /* 0x010fea0003c00000 */
[----:B------:R-:W-:Y:S01]  /*0270*/  IMAD.MOV.U32 R10, RZ, RZ, R4 ;  /* 0x000000ffff0a7224 */ /* 0x000fe200078e0004 */
[----:B------:R-:W-:-:S07]  /*0280*/  MOV R8, R5 ;  /* 0x0000000500087202 */ /* 0x000fce0000000f00 */
.L_x_58:
[----:B------:R-:W-:Y:S05]  /*0290*/  BSYNC.RECONVERGENT B0 ;  /* 0x0000000000007941 */ /* 0x000fea0003800200 */
.L_x_56:
        /* <DEDUP_REMOVED lines=26> */
.L_x_60:
[----:B------:R-:W-:-:S07]  /*0440*/  MOV R14, 0x460 ;  /* 0x00000460000e7802 */ /* 0x000fce0000000f00 */
[----:B------:R-:W-:Y:S05]  /*0450*/  CALL.REL.NOINC `($__internal_4_$__cuda_sm20_div_u64) ;  /* 0x0000000800e47944 */ /* 0x000fea0003c00000 */
[----:B------:R-:W-:Y:S02]  /*0460*/  IMAD.MOV.U32 R2, RZ, RZ, R4 ;  /* 0x000000ffff027224 */ /* 0x000fe400078e0004 */
[----:B------:R-:W-:-:S07]  /*0470*/  IMAD.MOV.U32 R3, RZ, RZ, R5 ;  /* 0x000000ffff037224 */ /* 0x000fce00078e0005 */
.L_x_61:
[----:B------:R-:W-:Y:S05]  /*0480*/  BSYNC.RECONVERGENT B0 ;  /* 0x0000000000007941 */ /* 0x000fea0003800200 */
.L_x_59:
        /* <DEDUP_REMOVED lines=33> */
.L_x_66:
        /* <DEDUP_REMOVED lines=35> */
.L_x_65:
[----:B0-----:R-:W-:Y:S05]  /*08d0*/  BSYNC.RECONVERGENT B1 ;  /* 0x0000000000017941 */ /* 0x001fea0003800200 */
.L_x_64:
        /* <DEDUP_REMOVED lines=31> */
.L_x_68:
[----:B------:R-:W-:Y:S05]  /*0ad0*/  BSYNC.RECONVERGENT B1 ;  /* 0x0000000000017941 */ /* 0x000fea0003800200 */
.L_x_67:
        /* <DEDUP_REMOVED lines=35> */
.L_x_63:
[----:B0-----:R-:W-:Y:S05]  /*0d10*/  BSYNC.RECONVERGENT B0 ;  /* 0x0000000000007941 */ /* 0x001fea0003800200 */
.L_x_62:
        /* <DEDUP_REMOVED lines=8> */
[----:B------:R0:W-:Y:S04]  /*0da0*/  STS [R2], R12 ;  /* 0x0000000c02007388 */ /* 0x0001e80000000800 */
[----:B------:R0:W-:Y:S01]  /*0db0*/  @!P0 STS [R9], RZ ;  /* 0x000000ff09008388 */ /* 0x0001e20000000800 */
        /* <DEDUP_REMOVED lines=35> */
        .weak           $__internal_4_$__cuda_sm20_div_u64
        .type           $__internal_4_$__cuda_sm20_div_u64,@function
        .size           $__internal_4_$__cuda_sm20_div_u64,(.L_x_88 - $__internal_4_$__cuda_sm20_div_u64)
$__internal_4_$__cuda_sm20_div_u64:
        /* <DEDUP_REMOVED lines=68> */
[----:B------:R-:W-:Y:S06]  /*1430*/  RET.REL.NODEC R14 `(_ZN6device6scalarILm64EEEvPfiiS1_) ;  /* 0xffffffe80ef07950 */ /* 0x000fec0003c3ffff */
.L_x_69:
        /* <DEDUP_REMOVED lines=12> */
.L_x_88:


//--------------------- .text._ZN6device6scalarILm32EEEvPfiiS1_ --------------------------
	.section	.text._ZN6device6scalarILm32EEEvPfiiS1_,"ax",@progbits
	.align	128
        .global         _ZN6device6scalarILm32EEEvPfiiS1_
        .type           _ZN6device6scalarILm32EEEvPfiiS1_,@function
        .size           _ZN6device6scalarILm32EEEvPfiiS1_,(.L_x_89 - _ZN6device6scalarILm32EEEvPfiiS1_)
        .other          _ZN6device6scalarILm32EEEvPfiiS1_,@"STO_CUDA_ENTRY STV_DEFAULT"
_ZN6device6scalarILm32EEEvPfiiS1_:
.text._ZN6device6scalarILm32EEEvPfiiS1_:
        /* <DEDUP_REMOVED lines=36> */
.L_x_71:
[----:B------:R-:W-:Y:S01]  /*0240*/  IMAD.MOV.U32 R15, RZ, RZ, R2 ;  /* 0x000000ffff0f7224 */ /* 0x000fe200078e0002 */
[----:B------:R-:W-:-:S07]  /*0250*/  MOV R14, 0x270 ;  /* 0x00000270000e7802 */ /* 0x000fce0000000f00 */
[----:B----4-:R-:W-:Y:S05]  /*0260*/  CALL.REL.NOINC `($__internal_5_$__cuda_sm20_div_u64) ;  /* 0x0000000c00507944 */ /* 0x010fea0003c00000 */
[----:B------:R-:W-:Y:S01]  /*0270*/  IMAD.MOV.U32 R10, RZ, RZ, R4 ;  /* 0x000000ffff0a7224 */ /* 0x000fe200078e0004 */
[----:B------:R-:W-:-:S07]  /*0280*/  MOV R8, R5 ;  /* 0x0000000500087202 */ /* 0x000fce0000000f00 */
.L_x_72:
[----:B------:R-:W-:Y:S05]  /*0290*/  BSYNC.RECONVERGENT B0 ;  /* 0x0000000000007941 */ /* 0x000fea0003800200 */
.L_x_70:
        /* <DEDUP_REMOVED lines=26> */
.L_x_74:
[----:B------:R-:W-:-:S07]  /*0440*/  MOV R14, 0x460 ;  /* 0x00000460000e7802 */ /* 0x000fce0000000f00 */
[----:B------:R-:W-:Y:S05]  /*0450*/  CALL.REL.NOINC `($__internal_5_$__cuda_sm20_div_u64) ;  /* 0x0000000800d47944 */ /* 0x000fea0003c00000 */
[----:B------:R-:W-:Y:S02]  /*0460*/  IMAD.MOV.U32 R2, RZ, RZ, R4 ;  /* 0x000000ffff027224 */ /* 0x000fe400078e0004 */
[----:B------:R-:W-:-:S07]  /*0470*/  IMAD.MOV.U32 R3, RZ, RZ, R5 ;  /* 0x000000ffff037224 */ /* 0x000fce00078e0005 */
.L_x_75:
[----:B------:R-:W-:Y:S05]  /*0480*/  BSYNC.RECONVERGENT B0 ;  /* 0x0000000000007941 */ /* 0x000fea0003800200 */
.L_x_73:
        /* <DEDUP_REMOVED lines=33> */
.L_x_80:
        /* <DEDUP_REMOVED lines=35> */
.L_x_79:
[----:B0-----:R-:W-:Y:S05]  /*08d0*/  BSYNC.RECONVERGENT B1 ;  /* 0x0000000000017941 */ /* 0x001fea0003800200 */
.L_x_78:
        /* <DEDUP_REMOVED lines=31> */
.L_x_82:
[----:B------:R-:W-:Y:S05]  /*0ad0*/  BSYNC.RECONVERGENT B1 ;  /* 0x0000000000017941 */ /* 0x000fea0003800200 */
.L_x_81:
        /* <DEDUP_REMOVED lines=35> */
.L_x_77:
[----:B0-----:R-:W-:Y:S05]  /*0d10*/  BSYNC.RECONVERGENT B0 ;  /* 0x0000000000007941 */ /* 0x001fea0003800200 */
.L_x_76:
        /* <DEDUP_REMOVED lines=32> */
[----:B------:R0:W-:Y:S01]  /*0f20*/  STS [R2], R3 ;  /* 0x0000000302007388 */ /* 0x0001e20000000800 */
[----:B------:R-:W-:Y:S05]  /*0f30*/  @P0 EXIT ;  /* 0x000000000000094d */ /* 0x000fea0003800000 */
[----:B------:R-:W1:Y:S01]  /*0f40*/  LDS R5, [UR4] ;  /* 0x00000004ff057984 */ /* 0x000e620008000800 */
[----:B------:R-:W2:Y:S08]  /*0f50*/  LDC R7, c[0x0][0x38c] ;  /* 0x0000e300ff077b82 */ /* 0x000eb00000000800 */
[----:B0-----:R-:W0:Y:S01]  /*0f60*/  LDC.64 R2, c[0x0][0x390] ;  /* 0x0000e400ff027b82 */ /* 0x001e220000000a00 */
[----:B--2---:R-:W-:-:S04]  /*0f70*/  IMAD R7, R7, UR7, R6 ;  /* 0x0000000707077c24 */ /* 0x004fc8000f8e0206 */
[----:B0-----:R-:W-:-:S05]  /*0f80*/  IMAD.WIDE.U32 R2, R7, 0x4, R2 ;  /* 0x0000000407027825 */ /* 0x001fca00078e0002 */
[----:B-1----:R-:W-:Y:S01]  /*0f90*/  STG.E desc[UR8][R2.64], R5 ;  /* 0x0000000502007986 */ /* 0x002fe2000c101908 */
[----:B------:R-:W-:Y:S05]  /*0fa0*/  EXIT ;  /* 0x000000000000794d */ /* 0x000fea0003800000 */
        .weak           $__internal_5_$__cuda_sm20_div_u64
        .type           $__internal_5_$__cuda_sm20_div_u64,@function
        .size           $__internal_5_$__cuda_sm20_div_u64,(.L_x_89 - $__internal_5_$__cuda_sm20_div_u64)
$__internal_5_$__cuda_sm20_div_u64:
        /* <DEDUP_REMOVED lines=68> */
[----:B------:R-:W-:Y:S06]  /*13f0*/  RET.REL.NODEC R14 `(_ZN6device6scalarILm32EEEvPfiiS1_) ;  /* 0xffffffec0e007950 */ /* 0x000fec0003c3ffff */
.L_x_83:
        /* <DEDUP_REMOVED lines=16> */
.L_x_89:


//--------------------- .nv.shared._ZN6device6scalarILm1024EEEvPfiiS1_ --------------------------
	.section	.nv.shared._ZN6device6scalarILm1024EEEvPfiiS1_,"aw",@nobits
	.sectionflags	@""
	.align	4
.nv.shared._ZN6device6scalarILm1024EEEvPfiiS1_:
	.zero		5120


//--------------------- .nv.shared.reserved.0     --------------------------
	.section	.nv.shared.reserved.0,"aw",@nobits
	.weak		__nv_reservedSMEM_offset_0_alias
	.size		__nv_reservedSMEM_offset_0_alias, 0, 64
	.other		__nv_reservedSMEM_offset_0_alias,@"STO_CUDA_RESERVED_SHARED STV_DEFAULT"
__nv_reservedSMEM_offset_0_alias:
	.zero		0
	.zero		64


//--------------------- .nv.shared._ZN6device6scalarILm512EEEvPfiiS1_ --------------------------
	.section	.nv.shared._ZN6device6scalarILm512EEEvPfiiS1_,"aw",@nobits
	.sectionflags	@""
	.align	4
.nv.shared._ZN6device6scalarILm512EEEvPfiiS1_:
	.zero		3072


//--------------------- .nv.shared._ZN6device6scalarILm256EEEvPfiiS1_ --------------------------
	.section	.nv.shared._ZN6device6scalarILm256EEEvPfiiS1_,"aw",@nobits
	.sectionflags	@""
	.align	4
.nv.shared._ZN6device6scalarILm256EEEvPfiiS1_:
	.zero		2048


//--------------------- .nv.shared._ZN6device6scalarILm128EEEvPfiiS1_ --------------------------
	.section	.nv.shared._ZN6device6scalarILm128EEEvPfiiS1_,"aw",@nobits
	.sectionflags	@""
	.align	4
.nv.shared._ZN6device6scalarILm128EEEvPfiiS1_:
	.zero		1536


//--------------------- .nv.shared._ZN6device6scalarILm64EEEvPfiiS1_ --------------------------
	.section	.nv.shared._ZN6device6scalarILm64EEEvPfiiS1_,"aw",@nobits
	.sectionflags	@""
	.align	4
.nv.shared._ZN6device6scalarILm64EEEvPfiiS1_:
	.zero		1280


//--------------------- .nv.shared._ZN6device6scalarILm32EEEvPfiiS1_ --------------------------
	.section	.nv.shared._ZN6device6scalarILm32EEEvPfiiS1_,"aw",@nobits
	.sectionflags	@""
	.align	4
.nv.shared._ZN6device6scalarILm32EEEvPfiiS1_:
	.zero		1152


//--------------------- .nv.constant0._ZN6device6scalarILm1024EEEvPfiiS1_ --------------------------
	.section	.nv.constant0._ZN6device6scalarILm1024EEEvPfiiS1_,"a",@progbits
	.sectionflags	@""
	.align	4
.nv.constant0._ZN6device6scalarILm1024EEEvPfiiS1_:
	.zero		920


//--------------------- .nv.constant0._ZN6device6scalarILm512EEEvPfiiS1_ --------------------------
	.section	.nv.constant0._ZN6device6scalarILm512EEEvPfiiS1_,"a",@progbits
	.sectionflags	@""
	.align	4
.nv.constant0._ZN6device6scalarILm512EEEvPfiiS1_:
	.zero		920


//--------------------- .nv.constant0._ZN6device6scalarILm256EEEvPfiiS1_ --------------------------
	.section	.nv.constant0._ZN6device6scalarILm256EEEvPfiiS1_,"a",@progbits
	.sectionflags	@""
	.align	4
.nv.constant0._ZN6device6scalarILm256EEEvPfiiS1_:
	.zero		920


//--------------------- .nv.constant0._ZN6device6scalarILm128EEEvPfiiS1_ --------------------------
	.section	.nv.constant0._ZN6device6scalarILm128EEEvPfiiS1_,"a",@progbits
	.sectionflags	@""
	.align	4
.nv.constant0._ZN6device6scalarILm128EEEvPfiiS1_:
	.zero		920


//--------------------- .nv.constant0._ZN6device6scalarILm64EEEvPfiiS1_ --------------------------
	.section	.nv.constant0._ZN6device6scalarILm64EEEvPfiiS1_,"a",@progbits
	.sectionflags	@""
	.align	4
.nv.constant0._ZN6device6scalarILm64EEEvPfiiS1_:
	.zero		920


//--------------------- .nv.constant0._ZN6device6scalarILm32EEEvPfiiS1_ --------------------------
	.section	.nv.constant0._ZN6device6scalarILm32EEEvPfiiS1_,"a",@progbits
	.sectionflags	@""
	.align	4
.nv.constant0._ZN6device6scalarILm32EEEvPfiiS1_:
	.zero		920


//--------------------- SYMBOLS --------------------------

	.type		.nv.reservedSmem.offset0,@object
	.size		.nv.reservedSmem.offset0,0x4
	.type		.nv.reservedSmem.cap,@object
	.size		.nv.reservedSmem.cap,0x4
